//
// Generated by NVIDIA NVVM Compiler
//
// Compiler Build ID: CL-36424714
// Cuda compilation tools, release 13.0, V13.0.88
// Based on NVVM 20.0.0
//

.version 9.0
.target sm_100
.address_size 64

	// .globl	_Z32calculateMagnitudeAndOrientationPKfS0_iPfS1_iiii
.extern .func  (.param .b32 func_retval0) vprintf
(
	.param .b64 vprintf_param_0,
	.param .b64 vprintf_param_1
)
;
// _ZZ15extractFeaturesPKfS0_iPfE14blockHistogram has been demoted
// _ZZ15extractFeaturesPKfS0_iPfE4norm has been demoted
// _ZZ16extractFeatures2PKfS0_iPfE14blockHistogram has been demoted
.global .align 1 .b8 $str[36] = {102, 105, 110, 100, 79, 117, 116, 79, 102, 102, 115, 101, 116, 58, 32, 73, 110, 118, 97, 108, 105, 100, 32, 116, 104, 114, 101, 97, 100, 32, 105, 110, 100, 101, 120};

.visible .entry _Z32calculateMagnitudeAndOrientationPKfS0_iPfS1_iiii(
	.param .u64 .ptr .align 1 _Z32calculateMagnitudeAndOrientationPKfS0_iPfS1_iiii_param_0,
	.param .u64 .ptr .align 1 _Z32calculateMagnitudeAndOrientationPKfS0_iPfS1_iiii_param_1,
	.param .u32 _Z32calculateMagnitudeAndOrientationPKfS0_iPfS1_iiii_param_2,
	.param .u64 .ptr .align 1 _Z32calculateMagnitudeAndOrientationPKfS0_iPfS1_iiii_param_3,
	.param .u64 .ptr .align 1 _Z32calculateMagnitudeAndOrientationPKfS0_iPfS1_iiii_param_4,
	.param .u32 _Z32calculateMagnitudeAndOrientationPKfS0_iPfS1_iiii_param_5,
	.param .u32 _Z32calculateMagnitudeAndOrientationPKfS0_iPfS1_iiii_param_6,
	.param .u32 _Z32calculateMagnitudeAndOrientationPKfS0_iPfS1_iiii_param_7,
	.param .u32 _Z32calculateMagnitudeAndOrientationPKfS0_iPfS1_iiii_param_8
)
{
	.reg .pred 	%p<31>;
	.reg .b32 	%r<54>;
	.reg .b32 	%f<202>;
	.reg .b64 	%rd<58>;
	.reg .b64 	%fd<4>;

	ld.param.u64 	%rd5, [_Z32calculateMagnitudeAndOrientationPKfS0_iPfS1_iiii_param_0];
	ld.param.u64 	%rd6, [_Z32calculateMagnitudeAndOrientationPKfS0_iPfS1_iiii_param_1];
	ld.param.u32 	%r19, [_Z32calculateMagnitudeAndOrientationPKfS0_iPfS1_iiii_param_2];
	ld.param.u64 	%rd3, [_Z32calculateMagnitudeAndOrientationPKfS0_iPfS1_iiii_param_3];
	ld.param.u64 	%rd4, [_Z32calculateMagnitudeAndOrientationPKfS0_iPfS1_iiii_param_4];
	ld.param.u32 	%r20, [_Z32calculateMagnitudeAndOrientationPKfS0_iPfS1_iiii_param_5];
	ld.param.u32 	%r22, [_Z32calculateMagnitudeAndOrientationPKfS0_iPfS1_iiii_param_6];
	ld.param.u32 	%r23, [_Z32calculateMagnitudeAndOrientationPKfS0_iPfS1_iiii_param_7];
	ld.param.u32 	%r21, [_Z32calculateMagnitudeAndOrientationPKfS0_iPfS1_iiii_param_8];
	cvta.to.global.u64 	%rd1, %rd6;
	cvta.to.global.u64 	%rd2, %rd5;
	mov.u32 	%r25, %ctaid.x;
	shl.b32 	%r26, %r25, 4;
	mov.u32 	%r27, %tid.x;
	add.s32 	%r1, %r26, %r27;
	mov.u32 	%r28, %ctaid.y;
	shl.b32 	%r29, %r28, 4;
	mov.u32 	%r30, %tid.y;
	add.s32 	%r31, %r29, %r30;
	setp.ge.u32 	%p1, %r1, %r22;
	setp.ge.u32 	%p2, %r31, %r23;
	or.pred  	%p3, %p1, %p2;
	@%p3 bra 	$L__BB0_16;
	setp.lt.s32 	%p4, %r21, 1;
	mov.f32 	%f198, 0fBF800000;
	@%p4 bra 	$L__BB0_13;
	mul.lo.s32 	%r33, %r19, %r31;
	mad.lo.s32 	%r3, %r21, %r1, %r33;
	and.b32  	%r4, %r21, 7;
	setp.lt.u32 	%p5, %r21, 8;
	mov.f32 	%f198, 0fBF800000;
	mov.b32 	%r52, 0;
	@%p5 bra 	$L__BB0_5;
	and.b32  	%r52, %r21, 2147483640;
	neg.s32 	%r50, %r52;
	add.s32 	%r49, %r3, 3;
	mov.f32 	%f198, 0fBF800000;
$L__BB0_4:
	.pragma "nounroll";
	add.s32 	%r34, %r49, -3;
	mul.wide.u32 	%rd7, %r34, 4;
	add.s64 	%rd8, %rd2, %rd7;
	ld.global.f32 	%f46, [%rd8];
	add.s64 	%rd9, %rd1, %rd7;
	ld.global.f32 	%f47, [%rd9];
	mul.f32 	%f48, %f47, %f47;
	fma.rn.f32 	%f49, %f46, %f46, %f48;
	sqrt.rn.f32 	%f50, %f49;
	setp.gt.f32 	%p6, %f50, %f198;
	selp.f32 	%f51, %f50, %f198, %p6;
	selp.f32 	%f52, %f46, %f199, %p6;
	selp.f32 	%f53, %f47, %f200, %p6;
	add.s32 	%r35, %r49, -2;
	mul.wide.u32 	%rd10, %r35, 4;
	add.s64 	%rd11, %rd2, %rd10;
	ld.global.f32 	%f54, [%rd11];
	add.s64 	%rd12, %rd1, %rd10;
	ld.global.f32 	%f55, [%rd12];
	mul.f32 	%f56, %f55, %f55;
	fma.rn.f32 	%f57, %f54, %f54, %f56;
	sqrt.rn.f32 	%f58, %f57;
	setp.gt.f32 	%p7, %f58, %f51;
	selp.f32 	%f59, %f58, %f51, %p7;
	selp.f32 	%f60, %f54, %f52, %p7;
	selp.f32 	%f61, %f55, %f53, %p7;
	add.s32 	%r36, %r49, -1;
	mul.wide.u32 	%rd13, %r36, 4;
	add.s64 	%rd14, %rd2, %rd13;
	ld.global.f32 	%f62, [%rd14];
	add.s64 	%rd15, %rd1, %rd13;
	ld.global.f32 	%f63, [%rd15];
	mul.f32 	%f64, %f63, %f63;
	fma.rn.f32 	%f65, %f62, %f62, %f64;
	sqrt.rn.f32 	%f66, %f65;
	setp.gt.f32 	%p8, %f66, %f59;
	selp.f32 	%f67, %f66, %f59, %p8;
	selp.f32 	%f68, %f62, %f60, %p8;
	selp.f32 	%f69, %f63, %f61, %p8;
	add.s32 	%r37, %r49, 4;
	mul.wide.u32 	%rd16, %r49, 4;
	add.s64 	%rd17, %rd2, %rd16;
	ld.global.f32 	%f70, [%rd17];
	add.s64 	%rd18, %rd1, %rd16;
	ld.global.f32 	%f71, [%rd18];
	mul.f32 	%f72, %f71, %f71;
	fma.rn.f32 	%f73, %f70, %f70, %f72;
	sqrt.rn.f32 	%f74, %f73;
	setp.gt.f32 	%p9, %f74, %f67;
	selp.f32 	%f75, %f74, %f67, %p9;
	selp.f32 	%f76, %f70, %f68, %p9;
	selp.f32 	%f77, %f71, %f69, %p9;
	add.s32 	%r38, %r49, 1;
	mul.wide.u32 	%rd19, %r38, 4;
	add.s64 	%rd20, %rd2, %rd19;
	ld.global.f32 	%f78, [%rd20];
	add.s64 	%rd21, %rd1, %rd19;
	ld.global.f32 	%f79, [%rd21];
	mul.f32 	%f80, %f79, %f79;
	fma.rn.f32 	%f81, %f78, %f78, %f80;
	sqrt.rn.f32 	%f82, %f81;
	setp.gt.f32 	%p10, %f82, %f75;
	selp.f32 	%f83, %f82, %f75, %p10;
	selp.f32 	%f84, %f78, %f76, %p10;
	selp.f32 	%f85, %f79, %f77, %p10;
	add.s32 	%r39, %r49, 2;
	mul.wide.u32 	%rd22, %r39, 4;
	add.s64 	%rd23, %rd2, %rd22;
	ld.global.f32 	%f86, [%rd23];
	add.s64 	%rd24, %rd1, %rd22;
	ld.global.f32 	%f87, [%rd24];
	mul.f32 	%f88, %f87, %f87;
	fma.rn.f32 	%f89, %f86, %f86, %f88;
	sqrt.rn.f32 	%f90, %f89;
	setp.gt.f32 	%p11, %f90, %f83;
	selp.f32 	%f91, %f90, %f83, %p11;
	selp.f32 	%f92, %f86, %f84, %p11;
	selp.f32 	%f93, %f87, %f85, %p11;
	add.s32 	%r40, %r49, 3;
	mul.wide.u32 	%rd25, %r40, 4;
	add.s64 	%rd26, %rd2, %rd25;
	ld.global.f32 	%f94, [%rd26];
	add.s64 	%rd27, %rd1, %rd25;
	ld.global.f32 	%f95, [%rd27];
	mul.f32 	%f96, %f95, %f95;
	fma.rn.f32 	%f97, %f94, %f94, %f96;
	sqrt.rn.f32 	%f98, %f97;
	setp.gt.f32 	%p12, %f98, %f91;
	selp.f32 	%f99, %f98, %f91, %p12;
	selp.f32 	%f100, %f94, %f92, %p12;
	selp.f32 	%f101, %f95, %f93, %p12;
	mul.wide.u32 	%rd28, %r37, 4;
	add.s64 	%rd29, %rd2, %rd28;
	ld.global.f32 	%f102, [%rd29];
	add.s64 	%rd30, %rd1, %rd28;
	ld.global.f32 	%f103, [%rd30];
	mul.f32 	%f104, %f103, %f103;
	fma.rn.f32 	%f105, %f102, %f102, %f104;
	sqrt.rn.f32 	%f106, %f105;
	setp.gt.f32 	%p13, %f106, %f99;
	selp.f32 	%f198, %f106, %f99, %p13;
	selp.f32 	%f199, %f102, %f100, %p13;
	selp.f32 	%f200, %f103, %f101, %p13;
	add.s32 	%r50, %r50, 8;
	add.s32 	%r49, %r49, 8;
	setp.ne.s32 	%p14, %r50, 0;
	@%p14 bra 	$L__BB0_4;
$L__BB0_5:
	setp.eq.s32 	%p15, %r4, 0;
	@%p15 bra 	$L__BB0_13;
	and.b32  	%r13, %r21, 3;
	setp.lt.u32 	%p16, %r4, 4;
	@%p16 bra 	$L__BB0_8;
	add.s32 	%r41, %r3, %r52;
	mul.wide.u32 	%rd31, %r41, 4;
	add.s64 	%rd32, %rd2, %rd31;
	ld.global.f32 	%f108, [%rd32];
	add.s64 	%rd33, %rd1, %rd31;
	ld.global.f32 	%f109, [%rd33];
	mul.f32 	%f110, %f109, %f109;
	fma.rn.f32 	%f111, %f108, %f108, %f110;
	sqrt.rn.f32 	%f112, %f111;
	setp.gt.f32 	%p17, %f112, %f198;
	selp.f32 	%f113, %f112, %f198, %p17;
	selp.f32 	%f114, %f108, %f199, %p17;
	selp.f32 	%f115, %f109, %f200, %p17;
	add.s32 	%r42, %r41, 1;
	mul.wide.u32 	%rd34, %r42, 4;
	add.s64 	%rd35, %rd2, %rd34;
	ld.global.f32 	%f116, [%rd35];
	add.s64 	%rd36, %rd1, %rd34;
	ld.global.f32 	%f117, [%rd36];
	mul.f32 	%f118, %f117, %f117;
	fma.rn.f32 	%f119, %f116, %f116, %f118;
	sqrt.rn.f32 	%f120, %f119;
	setp.gt.f32 	%p18, %f120, %f113;
	selp.f32 	%f121, %f120, %f113, %p18;
	selp.f32 	%f122, %f116, %f114, %p18;
	selp.f32 	%f123, %f117, %f115, %p18;
	add.s32 	%r43, %r41, 2;
	mul.wide.u32 	%rd37, %r43, 4;
	add.s64 	%rd38, %rd2, %rd37;
	ld.global.f32 	%f124, [%rd38];
	add.s64 	%rd39, %rd1, %rd37;
	ld.global.f32 	%f125, [%rd39];
	mul.f32 	%f126, %f125, %f125;
	fma.rn.f32 	%f127, %f124, %f124, %f126;
	sqrt.rn.f32 	%f128, %f127;
	setp.gt.f32 	%p19, %f128, %f121;
	selp.f32 	%f129, %f128, %f121, %p19;
	selp.f32 	%f130, %f124, %f122, %p19;
	selp.f32 	%f131, %f125, %f123, %p19;
	add.s32 	%r44, %r41, 3;
	mul.wide.u32 	%rd40, %r44, 4;
	add.s64 	%rd41, %rd2, %rd40;
	ld.global.f32 	%f132, [%rd41];
	add.s64 	%rd42, %rd1, %rd40;
	ld.global.f32 	%f133, [%rd42];
	mul.f32 	%f134, %f133, %f133;
	fma.rn.f32 	%f135, %f132, %f132, %f134;
	sqrt.rn.f32 	%f136, %f135;
	setp.gt.f32 	%p20, %f136, %f129;
	selp.f32 	%f198, %f136, %f129, %p20;
	selp.f32 	%f199, %f132, %f130, %p20;
	selp.f32 	%f200, %f133, %f131, %p20;
	add.s32 	%r52, %r52, 4;
$L__BB0_8:
	setp.eq.s32 	%p21, %r13, 0;
	@%p21 bra 	$L__BB0_13;
	setp.eq.s32 	%p22, %r13, 1;
	@%p22 bra 	$L__BB0_11;
	add.s32 	%r45, %r3, %r52;
	mul.wide.u32 	%rd43, %r45, 4;
	add.s64 	%rd44, %rd2, %rd43;
	ld.global.f32 	%f138, [%rd44];
	add.s64 	%rd45, %rd1, %rd43;
	ld.global.f32 	%f139, [%rd45];
	mul.f32 	%f140, %f139, %f139;
	fma.rn.f32 	%f141, %f138, %f138, %f140;
	sqrt.rn.f32 	%f142, %f141;
	setp.gt.f32 	%p23, %f142, %f198;
	selp.f32 	%f143, %f142, %f198, %p23;
	selp.f32 	%f144, %f138, %f199, %p23;
	selp.f32 	%f145, %f139, %f200, %p23;
	add.s32 	%r46, %r45, 1;
	mul.wide.u32 	%rd46, %r46, 4;
	add.s64 	%rd47, %rd2, %rd46;
	ld.global.f32 	%f146, [%rd47];
	add.s64 	%rd48, %rd1, %rd46;
	ld.global.f32 	%f147, [%rd48];
	mul.f32 	%f148, %f147, %f147;
	fma.rn.f32 	%f149, %f146, %f146, %f148;
	sqrt.rn.f32 	%f150, %f149;
	setp.gt.f32 	%p24, %f150, %f143;
	selp.f32 	%f198, %f150, %f143, %p24;
	selp.f32 	%f199, %f146, %f144, %p24;
	selp.f32 	%f200, %f147, %f145, %p24;
	add.s32 	%r52, %r52, 2;
$L__BB0_11:
	and.b32  	%r47, %r21, 1;
	setp.eq.b32 	%p25, %r47, 1;
	not.pred 	%p26, %p25;
	@%p26 bra 	$L__BB0_13;
	add.s32 	%r48, %r3, %r52;
	mul.wide.u32 	%rd49, %r48, 4;
	add.s64 	%rd50, %rd2, %rd49;
	ld.global.f32 	%f151, [%rd50];
	add.s64 	%rd51, %rd1, %rd49;
	ld.global.f32 	%f152, [%rd51];
	mul.f32 	%f153, %f152, %f152;
	fma.rn.f32 	%f154, %f151, %f151, %f153;
	sqrt.rn.f32 	%f155, %f154;
	setp.gt.f32 	%p27, %f155, %f198;
	selp.f32 	%f198, %f155, %f198, %p27;
	selp.f32 	%f199, %f151, %f199, %p27;
	selp.f32 	%f200, %f152, %f200, %p27;
$L__BB0_13:
	mad.lo.s32 	%r18, %r20, %r31, %r1;
	cvta.to.global.u64 	%rd52, %rd3;
	mul.wide.u32 	%rd53, %r18, 4;
	add.s64 	%rd54, %rd52, %rd53;
	st.global.f32 	[%rd54], %f198;
	setp.eq.f32 	%p28, %f199, 0f00000000;
	mov.f32 	%f201, 0f00000000;
	@%p28 bra 	$L__BB0_15;
	div.rn.f32 	%f157, %f200, %f199;
	abs.f32 	%f158, %f157;
	setp.gt.f32 	%p29, %f158, 0f3F800000;
	rcp.approx.ftz.f32 	%f159, %f158;
	selp.f32 	%f160, %f159, %f158, %p29;
	mul.f32 	%f161, %f160, %f160;
	fma.rn.f32 	%f162, %f161, 0f3B2090AA, 0fBC6BE14F;
	fma.rn.f32 	%f163, %f162, %f161, 0f3D23397E;
	fma.rn.f32 	%f164, %f163, %f161, 0fBD948A7A;
	fma.rn.f32 	%f165, %f164, %f161, 0f3DD76B21;
	fma.rn.f32 	%f166, %f165, %f161, 0fBE111E88;
	fma.rn.f32 	%f167, %f166, %f161, 0f3E4CAF60;
	fma.rn.f32 	%f168, %f167, %f161, 0fBEAAAA27;
	mul.f32 	%f169, %f161, %f168;
	fma.rn.f32 	%f170, %f169, %f160, %f160;
	neg.f32 	%f171, %f170;
	fma.rn.f32 	%f172, 0f3F6EE581, 0f3FD774EB, %f171;
	selp.f32 	%f173, %f172, %f170, %p29;
	setp.num.f32 	%p30, %f158, %f158;
	copysign.f32 	%f174, %f157, %f173;
	selp.f32 	%f175, %f174, %f173, %p30;
	mul.f32 	%f176, %f175, 0f43340000;
	cvt.f64.f32 	%fd1, %f176;
	div.rn.f64 	%fd2, %fd1, 0d400921FB53C8D4F1;
	add.f64 	%fd3, %fd2, 0d4056800000000000;
	cvt.rn.f32.f64 	%f201, %fd3;
$L__BB0_15:
	cvta.to.global.u64 	%rd55, %rd4;
	add.s64 	%rd57, %rd55, %rd53;
	st.global.f32 	[%rd57], %f201;
$L__BB0_16:
	ret;

}
	// .globl	_Z15extractFeaturesPKfS0_iPf
.visible .entry _Z15extractFeaturesPKfS0_iPf(
	.param .u64 .ptr .align 1 _Z15extractFeaturesPKfS0_iPf_param_0,
	.param .u64 .ptr .align 1 _Z15extractFeaturesPKfS0_iPf_param_1,
	.param .u32 _Z15extractFeaturesPKfS0_iPf_param_2,
	.param .u64 .ptr .align 1 _Z15extractFeaturesPKfS0_iPf_param_3
)
{
	.local .align 1 .b8 	__local_depot1[9];
	.reg .b64 	%SP;
	.reg .b64 	%SPL;
	.reg .pred 	%p<24>;
	.reg .b16 	%rs<22>;
	.reg .b32 	%r<49>;
	.reg .b32 	%f<43>;
	.reg .b64 	%rd<25>;
	.reg .b64 	%fd<7>;
	// demoted variable
	.shared .align 4 .b8 _ZZ15extractFeaturesPKfS0_iPfE14blockHistogram[144];
	// demoted variable
	.shared .align 4 .b8 _ZZ15extractFeaturesPKfS0_iPfE4norm[144];
	mov.u64 	%SPL, __local_depot1;
	ld.param.u64 	%rd1, [_Z15extractFeaturesPKfS0_iPf_param_0];
	ld.param.u64 	%rd2, [_Z15extractFeaturesPKfS0_iPf_param_1];
	ld.param.u32 	%r9, [_Z15extractFeaturesPKfS0_iPf_param_2];
	ld.param.u64 	%rd3, [_Z15extractFeaturesPKfS0_iPf_param_3];
	mov.u32 	%r1, %tid.y;
	setp.lt.u32 	%p2, %r1, 4;
	mov.u32 	%r10, %tid.x;
	setp.lt.u32 	%p3, %r10, 9;
	and.pred  	%p1, %p2, %p3;
	mad.lo.s32 	%r3, %r1, 9, %r10;
	shl.b32 	%r11, %r3, 2;
	mov.u32 	%r12, _ZZ15extractFeaturesPKfS0_iPfE14blockHistogram;
	add.s32 	%r4, %r12, %r11;
	not.pred 	%p4, %p1;
	@%p4 bra 	$L__BB1_2;
	mov.b32 	%r13, 0;
	st.shared.u32 	[%r4], %r13;
$L__BB1_2:
	bar.sync 	0;
	or.b32  	%r15, %r10, %r1;
	and.b32  	%r16, %r15, 1016;
	setp.eq.s32 	%p5, %r16, 0;
	mov.b32 	%r14, 0;
	mov.u32 	%r48, %r14;
	@%p5 bra 	$L__BB1_7;
	setp.gt.u32 	%p6, %r10, 7;
	setp.lt.u32 	%p7, %r1, 8;
	and.pred  	%p8, %p6, %p7;
	mov.b32 	%r48, 18;
	@%p8 bra 	$L__BB1_7;
	setp.lt.u32 	%p9, %r10, 8;
	setp.gt.u32 	%p10, %r1, 7;
	and.pred  	%p11, %p9, %p10;
	mov.b32 	%r48, 9;
	@%p11 bra 	$L__BB1_7;
	min.u32 	%r23, %r10, %r1;
	setp.gt.u32 	%p12, %r23, 7;
	mov.b32 	%r48, 27;
	@%p12 bra 	$L__BB1_7;
	mov.u64 	%rd4, $str;
	cvta.global.u64 	%rd5, %rd4;
	{ // callseq 0, 0
	.param .b64 param0;
	st.param.b64 	[param0], %rd5;
	.param .b64 param1;
	st.param.b64 	[param1], 0;
	.param .b32 retval0;
	call.uni (retval0), 
	vprintf, 
	(
	param0, 
	param1
	);
	ld.param.b32 	%r25, [retval0];
	} // callseq 0
	mov.u32 	%r48, %r14;
$L__BB1_7:
	mov.u32 	%r27, %ctaid.x;
	mov.u32 	%r28, %ctaid.y;
	shl.b32 	%r29, %r48, 2;
	add.s32 	%r6, %r12, %r29;
	mov.u32 	%r31, %nctaid.x;
	mad.lo.s32 	%r32, %r28, %r31, %r27;
	mul.lo.s32 	%r7, %r32, 36;
	shl.b32 	%r33, %r28, 3;
	add.s32 	%r34, %r33, %r1;
	shl.b32 	%r35, %r27, 3;
	add.s32 	%r36, %r35, %r10;
	mad.lo.s32 	%r37, %r9, %r34, %r36;
	cvta.to.global.u64 	%rd6, %rd1;
	mul.wide.u32 	%rd7, %r37, 4;
	add.s64 	%rd8, %rd6, %rd7;
	ld.global.f32 	%f1, [%rd8];
	cvta.to.global.u64 	%rd9, %rd2;
	add.s64 	%rd10, %rd9, %rd7;
	ld.global.f32 	%f2, [%rd10];
	setp.gtu.f32 	%p13, %f2, 0f41200000;
	@%p13 bra 	$L__BB1_9;
	add.f32 	%f3, %f2, 0f41200000;
	mul.f32 	%f4, %f1, %f3;
	div.rn.f32 	%f5, %f4, 0f41A00000;
	atom.shared.add.f32 	%f6, [%r6], %f5;
	bra.uni 	$L__BB1_12;
$L__BB1_9:
	setp.ltu.f32 	%p14, %f2, 0f432A0000;
	@%p14 bra 	$L__BB1_11;
	mov.f32 	%f7, 0f433E0000;
	sub.f32 	%f8, %f7, %f2;
	mul.f32 	%f9, %f1, %f8;
	div.rn.f32 	%f10, %f9, 0f41A00000;
	atom.shared.add.f32 	%f11, [%r6+36], %f10;
	bra.uni 	$L__BB1_12;
$L__BB1_11:
	add.u64 	%rd12, %SPL, 0;
	mov.b16 	%rs1, 10;
	st.local.u8 	[%rd12], %rs1;
	mov.b16 	%rs2, 30;
	st.local.u8 	[%rd12+1], %rs2;
	mov.b16 	%rs3, 50;
	st.local.u8 	[%rd12+2], %rs3;
	mov.b16 	%rs4, 70;
	st.local.u8 	[%rd12+3], %rs4;
	mov.b16 	%rs5, 90;
	st.local.u8 	[%rd12+4], %rs5;
	mov.b16 	%rs6, 110;
	st.local.u8 	[%rd12+5], %rs6;
	mov.b16 	%rs7, 130;
	st.local.u8 	[%rd12+6], %rs7;
	mov.b16 	%rs8, 150;
	st.local.u8 	[%rd12+7], %rs8;
	mov.b16 	%rs9, 170;
	st.local.u8 	[%rd12+8], %rs9;
	div.rn.f32 	%f12, %f2, 0f41A00000;
	cvt.f64.f32 	%fd1, %f12;
	add.f64 	%fd2, %fd1, 0dBFE0000000000000;
	cvt.rmi.f64.f64 	%fd3, %fd2;
	cvt.rzi.s32.f64 	%r38, %fd3;
	cvt.u16.u32 	%rs10, %r38;
	cvt.rpi.f64.f64 	%fd4, %fd2;
	cvt.rzi.s32.f64 	%r39, %fd4;
	cvt.u16.u32 	%rs11, %r39;
	cvt.s8.s32 	%rs12, %r39;
	xor.b32  	%r40, %r39, %r38;
	and.b32  	%r41, %r40, 255;
	setp.eq.s32 	%p15, %r41, 0;
	selp.s16 	%rs13, -1, 0, %p15;
	add.s16 	%rs14, %rs13, %rs10;
	cvt.s16.s8 	%rs15, %rs14;
	setp.lt.s16 	%p16, %rs15, 0;
	selp.b16 	%rs16, 8, %rs14, %p16;
	setp.gt.s16 	%p17, %rs12, 8;
	selp.b16 	%rs17, 0, %rs11, %p17;
	cvt.u64.u16 	%rd13, %rs16;
	and.b64  	%rd14, %rd13, 255;
	add.s64 	%rd15, %rd12, %rd14;
	ld.local.u8 	%rs18, [%rd15];
	cvt.u64.u16 	%rd16, %rs17;
	cvt.s64.s8 	%rd17, %rd16;
	add.s64 	%rd18, %rd12, %rd17;
	ld.local.u8 	%rs19, [%rd18];
	and.b16  	%rs20, %rs16, 255;
	mul.wide.u16 	%r42, %rs20, 4;
	add.s32 	%r43, %r6, %r42;
	cvt.rn.f32.u16 	%f13, %rs19;
	sub.f32 	%f14, %f13, %f2;
	div.rn.f32 	%f15, %f14, 0f41A00000;
	mul.f32 	%f16, %f1, %f15;
	atom.shared.add.f32 	%f17, [%r43], %f16;
	cvt.s16.s8 	%rs21, %rs17;
	mul.wide.s16 	%r44, %rs21, 4;
	add.s32 	%r45, %r6, %r44;
	cvt.rn.f32.u16 	%f18, %rs18;
	sub.f32 	%f19, %f2, %f18;
	div.rn.f32 	%f20, %f19, 0f41A00000;
	mul.f32 	%f21, %f1, %f20;
	atom.shared.add.f32 	%f22, [%r45], %f21;
$L__BB1_12:
	bar.sync 	0;
	@%p4 bra 	$L__BB1_24;
	ld.shared.f32 	%f23, [%r4];
	mul.f32 	%f24, %f23, %f23;
	mov.u32 	%r47, _ZZ15extractFeaturesPKfS0_iPfE4norm;
	add.s32 	%r8, %r47, %r11;
	st.shared.f32 	[%r8], %f24;
	bar.sync 	0;
	setp.gt.u32 	%p19, %r3, 17;
	@%p19 bra 	$L__BB1_15;
	ld.shared.f32 	%f25, [%r8+72];
	ld.shared.f32 	%f26, [%r8];
	add.f32 	%f27, %f25, %f26;
	st.shared.f32 	[%r8], %f27;
$L__BB1_15:
	bar.sync 	0;
	setp.gt.u32 	%p20, %r3, 8;
	@%p20 bra 	$L__BB1_17;
	ld.shared.f32 	%f28, [%r8+36];
	ld.shared.f32 	%f29, [%r8];
	add.f32 	%f30, %f28, %f29;
	st.shared.f32 	[%r8], %f30;
$L__BB1_17:
	bar.sync 	0;
	setp.gt.u32 	%p21, %r3, 3;
	@%p21 bra 	$L__BB1_19;
	ld.shared.f32 	%f31, [%r8+16];
	ld.shared.f32 	%f32, [%r8];
	add.f32 	%f33, %f31, %f32;
	st.shared.f32 	[%r8], %f33;
$L__BB1_19:
	bar.sync 	0;
	setp.gt.u32 	%p22, %r3, 1;
	@%p22 bra 	$L__BB1_21;
	ld.shared.f32 	%f34, [%r8+8];
	ld.shared.f32 	%f35, [%r8];
	add.f32 	%f36, %f34, %f35;
	st.shared.f32 	[%r8], %f36;
$L__BB1_21:
	setp.ne.s32 	%p23, %r3, 0;
	@%p23 bra 	$L__BB1_23;
	ld.shared.f32 	%f37, [_ZZ15extractFeaturesPKfS0_iPfE4norm];
	cvt.f64.f32 	%fd5, %f37;
	add.f64 	%fd6, %fd5, 0d3F50624DD2F1A9FC;
	cvt.rn.f32.f64 	%f38, %fd6;
	sqrt.rn.f32 	%f39, %f38;
	st.shared.f32 	[_ZZ15extractFeaturesPKfS0_iPfE4norm], %f39;
$L__BB1_23:
	bar.sync 	0;
	ld.shared.f32 	%f40, [_ZZ15extractFeaturesPKfS0_iPfE4norm];
	ld.shared.f32 	%f41, [%r4];
	div.rn.f32 	%f42, %f41, %f40;
	cvt.u64.u32 	%rd19, %r3;
	cvt.u64.u32 	%rd20, %r7;
	add.s64 	%rd21, %rd20, %rd19;
	cvta.to.global.u64 	%rd22, %rd3;
	shl.b64 	%rd23, %rd21, 2;
	add.s64 	%rd24, %rd22, %rd23;
	st.global.f32 	[%rd24], %f42;
$L__BB1_24:
	ret;

}
	// .globl	_Z16extractFeatures2PKfS0_iPf
.visible .entry _Z16extractFeatures2PKfS0_iPf(
	.param .u64 .ptr .align 1 _Z16extractFeatures2PKfS0_iPf_param_0,
	.param .u64 .ptr .align 1 _Z16extractFeatures2PKfS0_iPf_param_1,
	.param .u32 _Z16extractFeatures2PKfS0_iPf_param_2,
	.param .u64 .ptr .align 1 _Z16extractFeatures2PKfS0_iPf_param_3
)
{
	.local .align 1 .b8 	__local_depot2[9];
	.reg .b64 	%SP;
	.reg .b64 	%SPL;
	.reg .pred 	%p<22>;
	.reg .b16 	%rs<22>;
	.reg .b32 	%r<49>;
	.reg .b32 	%f<24>;
	.reg .b64 	%rd<25>;
	.reg .b64 	%fd<5>;
	// demoted variable
	.shared .align 4 .b8 _ZZ16extractFeatures2PKfS0_iPfE14blockHistogram[144];
	mov.u64 	%SPL, __local_depot2;
	ld.param.u64 	%rd2, [_Z16extractFeatures2PKfS0_iPf_param_0];
	ld.param.u64 	%rd3, [_Z16extractFeatures2PKfS0_iPf_param_1];
	ld.param.u32 	%r9, [_Z16extractFeatures2PKfS0_iPf_param_2];
	ld.param.u64 	%rd4, [_Z16extractFeatures2PKfS0_iPf_param_3];
	mov.u32 	%r1, %tid.y;
	setp.lt.u32 	%p2, %r1, 4;
	mov.u32 	%r10, %tid.x;
	setp.lt.u32 	%p3, %r10, 9;
	and.pred  	%p1, %p2, %p3;
	mad.lo.s32 	%r3, %r1, 9, %r10;
	shl.b32 	%r11, %r3, 2;
	mov.u32 	%r12, _ZZ16extractFeatures2PKfS0_iPfE14blockHistogram;
	add.s32 	%r4, %r12, %r11;
	not.pred 	%p4, %p1;
	@%p4 bra 	$L__BB2_2;
	mov.b32 	%r13, 0;
	st.shared.u32 	[%r4], %r13;
$L__BB2_2:
	bar.sync 	0;
	mov.u32 	%r5, %ctaid.x;
	or.b32  	%r15, %r10, %r1;
	and.b32  	%r16, %r15, 1016;
	setp.eq.s32 	%p5, %r16, 0;
	mov.b32 	%r14, 0;
	mov.u32 	%r48, %r14;
	@%p5 bra 	$L__BB2_7;
	setp.gt.u32 	%p6, %r10, 7;
	setp.lt.u32 	%p7, %r1, 8;
	and.pred  	%p8, %p6, %p7;
	mov.b32 	%r48, 18;
	@%p8 bra 	$L__BB2_7;
	setp.lt.u32 	%p9, %r10, 8;
	setp.gt.u32 	%p10, %r1, 7;
	and.pred  	%p11, %p9, %p10;
	mov.b32 	%r48, 9;
	@%p11 bra 	$L__BB2_7;
	min.u32 	%r23, %r10, %r1;
	setp.gt.u32 	%p12, %r23, 7;
	mov.b32 	%r48, 27;
	@%p12 bra 	$L__BB2_7;
	mov.u64 	%rd5, $str;
	cvta.global.u64 	%rd6, %rd5;
	{ // callseq 1, 0
	.param .b64 param0;
	st.param.b64 	[param0], %rd6;
	.param .b64 param1;
	st.param.b64 	[param1], 0;
	.param .b32 retval0;
	call.uni (retval0), 
	vprintf, 
	(
	param0, 
	param1
	);
	ld.param.b32 	%r25, [retval0];
	} // callseq 1
	mov.u32 	%r48, %r14;
$L__BB2_7:
	mov.u32 	%r7, %ctaid.y;
	shl.b32 	%r27, %r48, 2;
	add.s32 	%r8, %r12, %r27;
	shl.b32 	%r29, %r7, 4;
	add.s32 	%r30, %r29, %r1;
	shl.b32 	%r31, %r5, 4;
	add.s32 	%r32, %r31, %r10;
	mad.lo.s32 	%r33, %r9, %r30, %r32;
	cvta.to.global.u64 	%rd7, %rd2;
	mul.wide.u32 	%rd8, %r33, 4;
	add.s64 	%rd9, %rd7, %rd8;
	ld.global.f32 	%f1, [%rd9];
	cvta.to.global.u64 	%rd10, %rd3;
	add.s64 	%rd11, %rd10, %rd8;
	ld.global.f32 	%f2, [%rd11];
	setp.gtu.f32 	%p13, %f2, 0f41200000;
	@%p13 bra 	$L__BB2_9;
	add.f32 	%f4, %f2, 0f41200000;
	mul.f32 	%f5, %f1, %f4;
	div.rn.f32 	%f6, %f5, 0f41A00000;
	atom.shared.add.f32 	%f7, [%r8], %f6;
	bra.uni 	$L__BB2_12;
$L__BB2_9:
	setp.ltu.f32 	%p14, %f2, 0f432A0000;
	@%p14 bra 	$L__BB2_11;
	mov.f32 	%f8, 0f433E0000;
	sub.f32 	%f9, %f8, %f2;
	mul.f32 	%f10, %f1, %f9;
	div.rn.f32 	%f11, %f10, 0f41A00000;
	atom.shared.add.f32 	%f12, [%r8+36], %f11;
	bra.uni 	$L__BB2_12;
$L__BB2_11:
	add.u64 	%rd13, %SPL, 0;
	mov.b16 	%rs1, 10;
	st.local.u8 	[%rd13], %rs1;
	mov.b16 	%rs2, 30;
	st.local.u8 	[%rd13+1], %rs2;
	mov.b16 	%rs3, 50;
	st.local.u8 	[%rd13+2], %rs3;
	mov.b16 	%rs4, 70;
	st.local.u8 	[%rd13+3], %rs4;
	mov.b16 	%rs5, 90;
	st.local.u8 	[%rd13+4], %rs5;
	mov.b16 	%rs6, 110;
	st.local.u8 	[%rd13+5], %rs6;
	mov.b16 	%rs7, 130;
	st.local.u8 	[%rd13+6], %rs7;
	mov.b16 	%rs8, 150;
	st.local.u8 	[%rd13+7], %rs8;
	mov.b16 	%rs9, 170;
	st.local.u8 	[%rd13+8], %rs9;
	div.rn.f32 	%f13, %f2, 0f41A00000;
	cvt.f64.f32 	%fd1, %f13;
	add.f64 	%fd2, %fd1, 0dBFE0000000000000;
	cvt.rmi.f64.f64 	%fd3, %fd2;
	cvt.rzi.s32.f64 	%r34, %fd3;
	cvt.u16.u32 	%rs10, %r34;
	cvt.rpi.f64.f64 	%fd4, %fd2;
	cvt.rzi.s32.f64 	%r35, %fd4;
	cvt.u16.u32 	%rs11, %r35;
	cvt.s8.s32 	%rs12, %r35;
	xor.b32  	%r36, %r35, %r34;
	and.b32  	%r37, %r36, 255;
	setp.eq.s32 	%p15, %r37, 0;
	selp.s16 	%rs13, -1, 0, %p15;
	add.s16 	%rs14, %rs13, %rs10;
	cvt.s16.s8 	%rs15, %rs14;
	setp.lt.s16 	%p16, %rs15, 0;
	selp.b16 	%rs16, 8, %rs14, %p16;
	setp.gt.s16 	%p17, %rs12, 8;
	selp.b16 	%rs17, 0, %rs11, %p17;
	cvt.u64.u16 	%rd14, %rs16;
	and.b64  	%rd15, %rd14, 255;
	add.s64 	%rd16, %rd13, %rd15;
	ld.local.u8 	%rs18, [%rd16];
	cvt.u64.u16 	%rd17, %rs17;
	cvt.s64.s8 	%rd18, %rd17;
	add.s64 	%rd19, %rd13, %rd18;
	ld.local.u8 	%rs19, [%rd19];
	and.b16  	%rs20, %rs16, 255;
	mul.wide.u16 	%r38, %rs20, 4;
	add.s32 	%r39, %r8, %r38;
	cvt.rn.f32.u16 	%f14, %rs19;
	sub.f32 	%f15, %f14, %f2;
	div.rn.f32 	%f16, %f15, 0f41A00000;
	mul.f32 	%f17, %f1, %f16;
	atom.shared.add.f32 	%f18, [%r39], %f17;
	cvt.s16.s8 	%rs21, %rs17;
	mul.wide.s16 	%r40, %rs21, 4;
	add.s32 	%r41, %r8, %r40;
	cvt.rn.f32.u16 	%f19, %rs18;
	sub.f32 	%f20, %f2, %f19;
	div.rn.f32 	%f21, %f20, 0f41A00000;
	mul.f32 	%f22, %f1, %f21;
	atom.shared.add.f32 	%f23, [%r41], %f22;
$L__BB2_12:
	bar.sync 	0;
	@%p4 bra 	$L__BB2_15;
	mov.u32 	%r42, %nctaid.x;
	ld.shared.f32 	%f3, [%r4];
	cvt.u64.u32 	%rd20, %r3;
	mad.lo.s32 	%r45, %r7, %r42, %r5;
	mul.lo.s32 	%r46, %r45, 36;
	cvt.u64.u32 	%rd21, %r46;
	add.s64 	%rd22, %rd21, %rd20;
	cvta.to.global.u64 	%rd23, %rd4;
	shl.b64 	%rd24, %rd22, 2;
	add.s64 	%rd1, %rd23, %rd24;
	st.global.f32 	[%rd1], %f3;
	setp.lt.u32 	%p19, %r3, 18;
	add.s32 	%r47, %r42, -1;
	setp.eq.s32 	%p20, %r5, %r47;
	or.pred  	%p21, %p19, %p20;
	@%p21 bra 	$L__BB2_15;
	st.global.f32 	[%rd1+72], %f3;
$L__BB2_15:
	ret;

}


// ===== COMPILED SASS (sm_100) =====

	.target	sm_100

	.elftype	@"ET_EXEC"


//--------------------- .note.nv.tkinfo           --------------------------
	.section	.note.nv.tkinfo,"",@"SHT_NOTE"
	.sectionflags	@"SHF_NOTE_NV_TKINFO"
	.tkinfo
        /*0018*/ 	.word	0x00000002
        /*0030*/ 	.string	""
        /*0030*/ 	.string	"ptxas"
        /*0030*/ 	.string	"Cuda compilation tools, release 13.0, V13.0.88"
        /*0030*/ 	.string	"Build cuda_13.0.r13.0/compiler.36424714_0"
        /*0030*/ 	.string	"-arch sm_100 -m 64 "



//--------------------- .note.nv.cuinfo           --------------------------
	.section	.note.nv.cuinfo,"",@"SHT_NOTE"
	.sectionflags	@"SHF_NOTE_NV_CUINFO"
        /*0018*/ 	.short	0x0002
        /*001a*/ 	.short	0x0064
        /*001c*/ 	.short	0x0082
	.zero		2


//--------------------- .nv.info                  --------------------------
	.section	.nv.info,"",@"SHT_CUDA_INFO"
	.align	4


	//----- nvinfo : EIATTR_REGCOUNT
	.align		4
        /*0000*/ 	.byte	0x04, 0x2f
        /*0002*/ 	.short	(.L_2 - .L_1)
	.align		4
.L_1:
        /*0004*/ 	.word	index@(_Z32calculateMagnitudeAndOrientationPKfS0_iPfS1_iiii)
        /*0008*/ 	.word	0x0000001c


	//----- nvinfo : EIATTR_FRAME_SIZE
	.align		4
.L_2:
        /*000c*/ 	.byte	0x04, 0x11
        /*000e*/ 	.short	(.L_4 - .L_3)
	.align		4
.L_3:
        /*0010*/ 	.word	index@($__internal_5_$__cuda_sm3x_div_rn_noftz_f32_slowpath)
        /*0014*/ 	.word	0x00000000


	//----- nvinfo : EIATTR_FRAME_SIZE
	.align		4
.L_4:
        /*0018*/ 	.byte	0x04, 0x11
        /*001a*/ 	.short	(.L_6 - .L_5)
	.align		4
.L_5:
        /*001c*/ 	.word	index@($__internal_4_$__cuda_sm20_sqrt_rn_f32_slowpath)
        /*0020*/ 	.word	0x00000000


	//----- nvinfo : EIATTR_FRAME_SIZE
	.align		4
.L_6:
        /*0024*/ 	.byte	0x04, 0x11
        /*0026*/ 	.short	(.L_8 - .L_7)
	.align		4
.L_7:
        /*0028*/ 	.word	index@($__internal_3_$__cuda_sm20_div_rn_f64_full)
        /*002c*/ 	.word	0x00000000


	//----- nvinfo : EIATTR_FRAME_SIZE
	.align		4
.L_8:
        /*0030*/ 	.byte	0x04, 0x11
        /*0032*/ 	.short	(.L_10 - .L_9)
	.align		4
.L_9:
        /*0034*/ 	.word	index@(_Z32calculateMagnitudeAndOrientationPKfS0_iPfS1_iiii)
        /*0038*/ 	.word	0x00000000


	//----- nvinfo : EIATTR_REGCOUNT
	.align		4
.L_10:
        /*003c*/ 	.byte	0x04, 0x2f
        /*003e*/ 	.short	(.L_12 - .L_11)
	.align		4
.L_11:
        /*0040*/ 	.word	index@(_Z15extractFeaturesPKfS0_iPf)
        /*0044*/ 	.word	0x00000019


	//----- nvinfo : EIATTR_FRAME_SIZE
	.align		4
.L_12:
        /*0048*/ 	.byte	0x04, 0x11
        /*004a*/ 	.short	(.L_14 - .L_13)
	.align		4
.L_13:
        /*004c*/ 	.word	index@($__internal_2_$__cuda_sm3x_div_rn_noftz_f32_slowpath)
        /*0050*/ 	.word	0x00000010


	//----- nvinfo : EIATTR_FRAME_SIZE
	.align		4
.L_14:
        /*0054*/ 	.byte	0x04, 0x11
        /*0056*/ 	.short	(.L_16 - .L_15)
	.align		4
.L_15:
        /*0058*/ 	.word	index@($__internal_1_$__cuda_sm20_sqrt_rn_f32_slowpath)
        /*005c*/ 	.word	0x00000010


	//----- nvinfo : EIATTR_FRAME_SIZE
	.align		4
.L_16:
        /*0060*/ 	.byte	0x04, 0x11
        /*0062*/ 	.short	(.L_18 - .L_17)
	.align		4
.L_17:
        /*0064*/ 	.word	index@(_Z15extractFeaturesPKfS0_iPf)
        /*0068*/ 	.word	0x00000010


	//----- nvinfo : EIATTR_REGCOUNT
	.align		4
.L_18:
        /*006c*/ 	.byte	0x04, 0x2f
        /*006e*/ 	.short	(.L_20 - .L_19)
	.align		4
.L_19:
        /*0070*/ 	.word	index@(_Z16extractFeatures2PKfS0_iPf)
        /*0074*/ 	.word	0x0000001a


	//----- nvinfo : EIATTR_FRAME_SIZE
	.align		4
.L_20:
        /*0078*/ 	.byte	0x04, 0x11
        /*007a*/ 	.short	(.L_22 - .L_21)
	.align		4
.L_21:
        /*007c*/ 	.word	index@($__internal_0_$__cuda_sm3x_div_rn_noftz_f32_slowpath)
        /*0080*/ 	.word	0x00000010


	//----- nvinfo : EIATTR_FRAME_SIZE
	.align		4
.L_22:
        /*0084*/ 	.byte	0x04, 0x11
        /*0086*/ 	.short	(.L_24 - .L_23)
	.align		4
.L_23:
        /*0088*/ 	.word	index@(_Z16extractFeatures2PKfS0_iPf)
        /*008c*/ 	.word	0x00000010


	//----- nvinfo : EIATTR_MIN_STACK_SIZE
	.align		4
.L_24:
        /*0090*/ 	.byte	0x04, 0x12
        /*0092*/ 	.short	(.L_26 - .L_25)
	.align		4
.L_25:
        /*0094*/ 	.word	index@(_Z16extractFeatures2PKfS0_iPf)
        /*0098*/ 	.word	0x00000010


	//----- nvinfo : EIATTR_MIN_STACK_SIZE
	.align		4
.L_26:
        /*009c*/ 	.byte	0x04, 0x12
        /*009e*/ 	.short	(.L_28 - .L_27)
	.align		4
.L_27:
        /*00a0*/ 	.word	index@(_Z15extractFeaturesPKfS0_iPf)
        /*00a4*/ 	.word	0x00000010


	//----- nvinfo : EIATTR_MIN_STACK_SIZE
	.align		4
.L_28:
        /*00a8*/ 	.byte	0x04, 0x12
        /*00aa*/ 	.short	(.L_30 - .L_29)
	.align		4
.L_29:
        /*00ac*/ 	.word	index@(_Z32calculateMagnitudeAndOrientationPKfS0_iPfS1_iiii)
        /*00b0*/ 	.word	0x00000000
.L_30:


//--------------------- .nv.compat                --------------------------
	.section	.nv.compat,"",@"SHT_CUDA_COMPAT_INFO"
	.align	4
        /*0000*/ 	.byte	0x02, 0x09, 0x00, 0x00, 0x02, 0x02, 0x01, 0x00, 0x02, 0x05, 0x05, 0x00, 0x03, 0x07, 0x01, 0x01
        /*0010*/ 	.byte	0x02, 0x03, 0x00, 0x00, 0x02, 0x06, 0x01, 0x00, 0x04, 0x0b, 0x08, 0x00, 0x01, 0x00, 0x00, 0x00
        /*0020*/ 	.byte	0x00, 0x00, 0x00, 0x00


//--------------------- .nv.info._Z16extractFeatures2PKfS0_iPf --------------------------
	.section	.nv.info._Z16extractFeatures2PKfS0_iPf,"",@"SHT_CUDA_INFO"
	.sectionflags	@""
	.align	4


	//----- nvinfo : EIATTR_CUDA_API_VERSION
	.align		4
        /*0000*/ 	.byte	0x04, 0x37
        /*0002*/ 	.short	(.L_32 - .L_31)
.L_31:
        /*0004*/ 	.word	0x00000082


	//----- nvinfo : EIATTR_KPARAM_INFO
	.align		4
.L_32:
        /*0008*/ 	.byte	0x04, 0x17
        /*000a*/ 	.short	(.L_34 - .L_33)
.L_33:
        /*000c*/ 	.word	0x00000000
        /*0010*/ 	.short	0x0003
        /*0012*/ 	.short	0x0018
        /*0014*/ 	.byte	0x00, 0xf5, 0x21, 0x00


	//----- nvinfo : EIATTR_KPARAM_INFO
	.align		4
.L_34:
        /*0018*/ 	.byte	0x04, 0x17
        /*001a*/ 	.short	(.L_36 - .L_35)
.L_35:
        /*001c*/ 	.word	0x00000000
        /*0020*/ 	.short	0x0002
        /*0022*/ 	.short	0x0010
        /*0024*/ 	.byte	0x00, 0xf0, 0x11, 0x00


	//----- nvinfo : EIATTR_KPARAM_INFO
	.align		4
.L_36:
        /*0028*/ 	.byte	0x04, 0x17
        /*002a*/ 	.short	(.L_38 - .L_37)
.L_37:
        /*002c*/ 	.word	0x00000000
        /*0030*/ 	.short	0x0001
        /*0032*/ 	.short	0x0008
        /*0034*/ 	.byte	0x00, 0xf5, 0x21, 0x00


	//----- nvinfo : EIATTR_KPARAM_INFO
	.align		4
.L_38:
        /*0038*/ 	.byte	0x04, 0x17
        /*003a*/ 	.short	(.L_40 - .L_39)
.L_39:
        /*003c*/ 	.word	0x00000000
        /*0040*/ 	.short	0x0000
        /*0042*/ 	.short	0x0000
        /*0044*/ 	.byte	0x00, 0xf5, 0x21, 0x00


	//----- nvinfo : EIATTR_SPARSE_MMA_MASK
	.align		4
.L_40:
        /*0048*/ 	.byte	0x03, 0x50
        /*004a*/ 	.short	0x0000


	//----- nvinfo : EIATTR_MAXREG_COUNT
	.align		4
        /*004c*/ 	.byte	0x03, 0x1b
        /*004e*/ 	.short	0x00ff


	//----- nvinfo : EIATTR_NUM_BARRIERS
	.align		4
        /*0050*/ 	.byte	0x02, 0x4c
        /*0052*/ 	.byte	0x01
	.zero		1


	//----- nvinfo : EIATTR_EXTERNS
	.align		4
        /*0054*/ 	.byte	0x04, 0x0f
        /*0056*/ 	.short	(.L_42 - .L_41)


	//   ....[0]....
	.align		4
.L_41:
        /*0058*/ 	.word	index@(vprintf)


	//----- nvinfo : EIATTR_MERCURY_ISA_VERSION
	.align		4
.L_42:
        /*005c*/ 	.byte	0x03, 0x5f
        /*005e*/ 	.short	0x0101


	//----- nvinfo : EIATTR_VRC_CTA_INIT_COUNT
	.align		4
        /*0060*/ 	.byte	0x02, 0x4a
	.zero		1
	.zero		1


	//----- nvinfo : EIATTR_SYSCALL_OFFSETS
	.align		4
        /*0064*/ 	.byte	0x04, 0x46
        /*0066*/ 	.short	(.L_44 - .L_43)


	//   ....[0]....
.L_43:
        /*0068*/ 	.word	0x00000270


	//----- nvinfo : EIATTR_EXIT_INSTR_OFFSETS
	.align		4
.L_44:
        /*006c*/ 	.byte	0x04, 0x1c
        /*006e*/ 	.short	(.L_46 - .L_45)


	//   ....[0]....
.L_45:
        /*0070*/ 	.word	0x00000cd0


	//   ....[1]....
        /*0074*/ 	.word	0x00000db0


	//   ....[2]....
        /*0078*/ 	.word	0x00000dd0


	//----- nvinfo : EIATTR_CRS_STACK_SIZE
	.align		4
.L_46:
        /*007c*/ 	.byte	0x04, 0x1e
        /*007e*/ 	.short	(.L_48 - .L_47)
.L_47:
        /*0080*/ 	.word	0x00000000


	//----- nvinfo : EIATTR_CBANK_PARAM_SIZE
	.align		4
.L_48:
        /*0084*/ 	.byte	0x03, 0x19
        /*0086*/ 	.short	0x0020


	//----- nvinfo : EIATTR_PARAM_CBANK
	.align		4
        /*0088*/ 	.byte	0x04, 0x0a
        /*008a*/ 	.short	(.L_50 - .L_49)
	.align		4
.L_49:
        /*008c*/ 	.word	index@(.nv.constant0._Z16extractFeatures2PKfS0_iPf)
        /*0090*/ 	.short	0x0380
        /*0092*/ 	.short	0x0020


	//----- nvinfo : EIATTR_SW_WAR
	.align		4
.L_50:
        /*0094*/ 	.byte	0x04, 0x36
        /*0096*/ 	.short	(.L_52 - .L_51)
.L_51:
        /*0098*/ 	.word	0x00000008
.L_52:


//--------------------- .nv.info._Z15extractFeaturesPKfS0_iPf --------------------------
	.section	.nv.info._Z15extractFeaturesPKfS0_iPf,"",@"SHT_CUDA_INFO"
	.sectionflags	@""
	.align	4


	//----- nvinfo : EIATTR_CUDA_API_VERSION
	.align		4
        /*0000*/ 	.byte	0x04, 0x37
        /*0002*/ 	.short	(.L_54 - .L_53)
.L_53:
        /*0004*/ 	.word	0x00000082


	//----- nvinfo : EIATTR_KPARAM_INFO
	.align		4
.L_54:
        /*0008*/ 	.byte	0x04, 0x17
        /*000a*/ 	.short	(.L_56 - .L_55)
.L_55:
        /*000c*/ 	.word	0x00000000
        /*0010*/ 	.short	0x0003
        /*0012*/ 	.short	0x0018
        /*0014*/ 	.byte	0x00, 0xf5, 0x21, 0x00


	//----- nvinfo : EIATTR_KPARAM_INFO
	.align		4
.L_56:
        /*0018*/ 	.byte	0x04, 0x17
        /*001a*/ 	.short	(.L_58 - .L_57)
.L_57:
        /*001c*/ 	.word	0x00000000
        /*0020*/ 	.short	0x0002
        /*0022*/ 	.short	0x0010
        /*0024*/ 	.byte	0x00, 0xf0, 0x11, 0x00


	//----- nvinfo : EIATTR_KPARAM_INFO
	.align		4
.L_58:
        /*0028*/ 	.byte	0x04, 0x17
        /*002a*/ 	.short	(.L_60 - .L_59)
.L_59:
        /*002c*/ 	.word	0x00000000
        /*0030*/ 	.short	0x0001
        /*0032*/ 	.short	0x0008
        /*0034*/ 	.byte	0x00, 0xf5, 0x21, 0x00


	//----- nvinfo : EIATTR_KPARAM_INFO
	.align		4
.L_60:
        /*0038*/ 	.byte	0x04, 0x17
        /*003a*/ 	.short	(.L_62 - .L_61)
.L_61:
        /*003c*/ 	.word	0x00000000
        /*0040*/ 	.short	0x0000
        /*0042*/ 	.short	0x0000
        /*0044*/ 	.byte	0x00, 0xf5, 0x21, 0x00


	//----- nvinfo : EIATTR_SPARSE_MMA_MASK
	.align		4
.L_62:
        /*0048*/ 	.byte	0x03, 0x50
        /*004a*/ 	.short	0x0000


	//----- nvinfo : EIATTR_MAXREG_COUNT
	.align		4
        /*004c*/ 	.byte	0x03, 0x1b
        /*004e*/ 	.short	0x00ff


	//----- nvinfo : EIATTR_NUM_BARRIERS
	.align		4
        /*0050*/ 	.byte	0x02, 0x4c
        /*0052*/ 	.byte	0x01
	.zero		1


	//----- nvinfo : EIATTR_EXTERNS
	.align		4
        /*0054*/ 	.byte	0x04, 0x0f
        /*0056*/ 	.short	(.L_64 - .L_63)


	//   ....[0]....
	.align		4
.L_63:
        /*0058*/ 	.word	index@(vprintf)


	//----- nvinfo : EIATTR_MERCURY_ISA_VERSION
	.align		4
.L_64:
        /*005c*/ 	.byte	0x03, 0x5f
        /*005e*/ 	.short	0x0101


	//----- nvinfo : EIATTR_VRC_CTA_INIT_COUNT
	.align		4
        /*0060*/ 	.byte	0x02, 0x4a
	.zero		1
	.zero		1


	//----- nvinfo : EIATTR_SYSCALL_OFFSETS
	.align		4
        /*0064*/ 	.byte	0x04, 0x46
        /*0066*/ 	.short	(.L_66 - .L_65)


	//   ....[0]....
.L_65:
        /*0068*/ 	.word	0x00000260


	//----- nvinfo : EIATTR_EXIT_INSTR_OFFSETS
	.align		4
.L_66:
        /*006c*/ 	.byte	0x04, 0x1c
        /*006e*/ 	.short	(.L_68 - .L_67)


	//   ....[0]....
.L_67:
        /*0070*/ 	.word	0x00000d70


	//   ....[1]....
        /*0074*/ 	.word	0x000012f0


	//----- nvinfo : EIATTR_CRS_STACK_SIZE
	.align		4
.L_68:
        /*0078*/ 	.byte	0x04, 0x1e
        /*007a*/ 	.short	(.L_70 - .L_69)
.L_69:
        /*007c*/ 	.word	0x00000000


	//----- nvinfo : EIATTR_CBANK_PARAM_SIZE
	.align		4
.L_70:
        /*0080*/ 	.byte	0x03, 0x19
        /*0082*/ 	.short	0x0020


	//----- nvinfo : EIATTR_PARAM_CBANK
	.align		4
        /*0084*/ 	.byte	0x04, 0x0a
        /*0086*/ 	.short	(.L_72 - .L_71)
	.align		4
.L_71:
        /*0088*/ 	.word	index@(.nv.constant0._Z15extractFeaturesPKfS0_iPf)
        /*008c*/ 	.short	0x0380
        /*008e*/ 	.short	0x0020


	//----- nvinfo : EIATTR_SW_WAR
	.align		4
.L_72:
        /*0090*/ 	.byte	0x04, 0x36
        /*0092*/ 	.short	(.L_74 - .L_73)
.L_73:
        /*0094*/ 	.word	0x00000008
.L_74:


//--------------------- .nv.info._Z32calculateMagnitudeAndOrientationPKfS0_iPfS1_iiii --------------------------
	.section	.nv.info._Z32calculateMagnitudeAndOrientationPKfS0_iPfS1_iiii,"",@"SHT_CUDA_INFO"
	.sectionflags	@""
	.align	4


	//----- nvinfo : EIATTR_CUDA_API_VERSION
	.align		4
        /*0000*/ 	.byte	0x04, 0x37
        /*0002*/ 	.short	(.L_76 - .L_75)
.L_75:
        /*0004*/ 	.word	0x00000082


	//----- nvinfo : EIATTR_KPARAM_INFO
	.align		4
.L_76:
        /*0008*/ 	.byte	0x04, 0x17
        /*000a*/ 	.short	(.L_78 - .L_77)
.L_77:
        /*000c*/ 	.word	0x00000000
        /*0010*/ 	.short	0x0008
        /*0012*/ 	.short	0x0034
        /*0014*/ 	.byte	0x00, 0xf0, 0x11, 0x00


	//----- nvinfo : EIATTR_KPARAM_INFO
	.align		4
.L_78:
        /*0018*/ 	.byte	0x04, 0x17
        /*001a*/ 	.short	(.L_80 - .L_79)
.L_79:
        /*001c*/ 	.word	0x00000000
        /*0020*/ 	.short	0x0007
        /*0022*/ 	.short	0x0030
        /*0024*/ 	.byte	0x00, 0xf0, 0x11, 0x00


	//----- nvinfo : EIATTR_KPARAM_INFO
	.align		4
.L_80:
        /*0028*/ 	.byte	0x04, 0x17
        /*002a*/ 	.short	(.L_82 - .L_81)
.L_81:
        /*002c*/ 	.word	0x00000000
        /*0030*/ 	.short	0x0006
        /*0032*/ 	.short	0x002c
        /*0034*/ 	.byte	0x00, 0xf0, 0x11, 0x00


	//----- nvinfo : EIATTR_KPARAM_INFO
	.align		4
.L_82:
        /*0038*/ 	.byte	0x04, 0x17
        /*003a*/ 	.short	(.L_84 - .L_83)
.L_83:
        /*003c*/ 	.word	0x00000000
        /*0040*/ 	.short	0x0005
        /*0042*/ 	.short	0x0028
        /*0044*/ 	.byte	0x00, 0xf0, 0x11, 0x00


	//----- nvinfo : EIATTR_KPARAM_INFO
	.align		4
.L_84:
        /*0048*/ 	.byte	0x04, 0x17
        /*004a*/ 	.short	(.L_86 - .L_85)
.L_85:
        /*004c*/ 	.word	0x00000000
        /*0050*/ 	.short	0x0004
        /*0052*/ 	.short	0x0020
        /*0054*/ 	.byte	0x00, 0xf5, 0x21, 0x00


	//----- nvinfo : EIATTR_KPARAM_INFO
	.align		4
.L_86:
        /*0058*/ 	.byte	0x04, 0x17
        /*005a*/ 	.short	(.L_88 - .L_87)
.L_87:
        /*005c*/ 	.word	0x00000000
        /*0060*/ 	.short	0x0003
        /*0062*/ 	.short	0x0018
        /*0064*/ 	.byte	0x00, 0xf5, 0x21, 0x00


	//----- nvinfo : EIATTR_KPARAM_INFO
	.align		4
.L_88:
        /*0068*/ 	.byte	0x04, 0x17
        /*006a*/ 	.short	(.L_90 - .L_89)
.L_89:
        /*006c*/ 	.word	0x00000000
        /*0070*/ 	.short	0x0002
        /*0072*/ 	.short	0x0010
        /*0074*/ 	.byte	0x00, 0xf0, 0x11, 0x00


	//----- nvinfo : EIATTR_KPARAM_INFO
	.align		4
.L_90:
        /*0078*/ 	.byte	0x04, 0x17
        /*007a*/ 	.short	(.L_92 - .L_91)
.L_91:
        /*007c*/ 	.word	0x00000000
        /*0080*/ 	.short	0x0001
        /*0082*/ 	.short	0x0008
        /*0084*/ 	.byte	0x00, 0xf5, 0x21, 0x00


	//----- nvinfo : EIATTR_KPARAM_INFO
	.align		4
.L_92:
        /*0088*/ 	.byte	0x04, 0x17
        /*008a*/ 	.short	(.L_94 - .L_93)
.L_93:
        /*008c*/ 	.word	0x00000000
        /*0090*/ 	.short	0x0000
        /*0092*/ 	.short	0x0000
        /*0094*/ 	.byte	0x00, 0xf5, 0x21, 0x00


	//----- nvinfo : EIATTR_SPARSE_MMA_MASK
	.align		4
.L_94:
        /*0098*/ 	.byte	0x03, 0x50
        /*009a*/ 	.short	0x0000


	//----- nvinfo : EIATTR_MAXREG_COUNT
	.align		4
        /*009c*/ 	.byte	0x03, 0x1b
        /*009e*/ 	.short	0x00ff


	//----- nvinfo : EIATTR_MERCURY_ISA_VERSION
	.align		4
        /*00a0*/ 	.byte	0x03, 0x5f
        /*00a2*/ 	.short	0x0101


	//----- nvinfo : EIATTR_VRC_CTA_INIT_COUNT
	.align		4
        /*00a4*/ 	.byte	0x02, 0x4a
	.zero		1
	.zero		1


	//----- nvinfo : EIATTR_EXIT_INSTR_OFFSETS
	.align		4
        /*00a8*/ 	.byte	0x04, 0x1c
        /*00aa*/ 	.short	(.L_96 - .L_95)


	//   ....[0]....
.L_95:
        /*00ac*/ 	.word	0x000000b0


	//   ....[1]....
        /*00b0*/ 	.word	0x000020a0


	//----- nvinfo : EIATTR_CRS_STACK_SIZE
	.align		4
.L_96:
        /*00b4*/ 	.byte	0x04, 0x1e
        /*00b6*/ 	.short	(.L_98 - .L_97)
.L_97:
        /*00b8*/ 	.word	0x00000000


	//----- nvinfo : EIATTR_CBANK_PARAM_SIZE
	.align		4
.L_98:
        /*00bc*/ 	.byte	0x03, 0x19
        /*00be*/ 	.short	0x0038


	//----- nvinfo : EIATTR_PARAM_CBANK
	.align		4
        /*00c0*/ 	.byte	0x04, 0x0a
        /*00c2*/ 	.short	(.L_100 - .L_99)
	.align		4
.L_99:
        /*00c4*/ 	.word	index@(.nv.constant0._Z32calculateMagnitudeAndOrientationPKfS0_iPfS1_iiii)
        /*00c8*/ 	.short	0x0380
        /*00ca*/ 	.short	0x0038


	//----- nvinfo : EIATTR_SW_WAR
	.align		4
.L_100:
        /*00cc*/ 	.byte	0x04, 0x36
        /*00ce*/ 	.short	(.L_102 - .L_101)
.L_101:
        /*00d0*/ 	.word	0x00000008
.L_102:


//--------------------- .nv.callgraph             --------------------------
	.section	.nv.callgraph,"",@"SHT_CUDA_CALLGRAPH"
	.align	4
	.sectionentsize	8
	.align		4
        /*0000*/ 	.word	0x00000000
	.align		4
        /*0004*/ 	.word	0xffffffff
	.align		4
        /*0008*/ 	.word	index@(_Z16extractFeatures2PKfS0_iPf)
	.align		4
        /*000c*/ 	.word	index@(vprintf)
	.align		4
        /*0010*/ 	.word	index@(_Z15extractFeaturesPKfS0_iPf)
	.align		4
        /*0014*/ 	.word	index@(vprintf)
	.align		4
        /*0018*/ 	.word	0x00000000
	.align		4
        /*001c*/ 	.word	0xfffffffe
	.align		4
        /*0020*/ 	.word	0x00000000
	.align		4
        /*0024*/ 	.word	0xfffffffd
	.align		4
        /*0028*/ 	.word	0x00000000
	.align		4
        /*002c*/ 	.word	0xfffffffc


//--------------------- .nv.constant4             --------------------------
	.section	.nv.constant4,"a",@progbits
	.align	8
	.align		8
.nv.constant4:
        /*0000*/ 	.dword	vprintf
	.align		8
        /*0008*/ 	.dword	$str


//--------------------- .text._Z16extractFeatures2PKfS0_iPf --------------------------
	.section	.text._Z16extractFeatures2PKfS0_iPf,"ax",@progbits
	.align	128
        .global         _Z16extractFeatures2PKfS0_iPf
        .type           _Z16extractFeatures2PKfS0_iPf,@function
        .size           _Z16extractFeatures2PKfS0_iPf,(.L_x_149 - _Z16extractFeatures2PKfS0_iPf)
        .other          _Z16extractFeatures2PKfS0_iPf,@"STO_CUDA_ENTRY STV_DEFAULT"
_Z16extractFeatures2PKfS0_iPf:
.text._Z16extractFeatures2PKfS0_iPf:
[----:B------:R-:W0:Y:S01]  /*0000*/  LDC R1, c[0x0][0x37c] ;  /* 0x0000df00ff017b82 */ /* 0x000e220000000800 */
[----:B------:R-:W1:Y:S07]  /*0010*/  S2R R22, SR_TID.X ;  /* 0x0000000000167919 */ /* 0x000e6e0000002100 */
[----:B------:R-:W2:Y:S01]  /*0020*/  S2UR UR38, SR_CgaCtaId ;  /* 0x00000000002679c3 */ /* 0x000ea20000008800 */
[----:B------:R-:W-:Y:S01]  /*0030*/  UMOV UR4, 0x400 ;  /* 0x0000040000047882 */ /* 0x000fe20000000000 */
[----:B------:R-:W3:Y:S01]  /*0040*/  LDCU.64 UR36, c[0x0][0x358] ;  /* 0x00006b00ff2477ac */ /* 0x000ee20008000a00 */
[----:B------:R-:W4:Y:S01]  /*0050*/  S2R R23, SR_TID.Y ;  /* 0x0000000000177919 */ /* 0x000f220000002200 */
[----:B------:R-:W-:Y:S01]  /*0060*/  BSSY.RECONVERGENT B6, `(.L_x_0) ;  /* 0x0000023000067945 */ /* 0x000fe20003800200 */
[----:B0-----:R-:W-:Y:S01]  /*0070*/  VIADD R1, R1, 0xfffffff0 ;  /* 0xfffffff001017836 */ /* 0x001fe20000000000 */
[----:B------:R-:W0:Y:S01]  /*0080*/  S2R R17, SR_CTAID.X ;  /* 0x0000000000117919 */ /* 0x000e220000002500 */
[----:B------:R-:W-:Y:S01]  /*0090*/  IMAD.MOV.U32 R11, RZ, RZ, RZ ;  /* 0x000000ffff0b7224 */ /* 0x000fe200078e00ff */
[----:B--2---:R-:W-:Y:S01]  /*00a0*/  ULEA UR38, UR38, UR4, 0x18 ;  /* 0x0000000426267291 */ /* 0x004fe2000f8ec0ff */
[----:B-1----:R-:W-:-:S04]  /*00b0*/  ISETP.GE.U32.AND P0, PT, R22, 0x9, PT ;  /* 0x000000091600780c */ /* 0x002fc80003f06070 */
[C---:B----4-:R-:W-:Y:S01]  /*00c0*/  ISETP.LT.U32.AND P1, PT, R23.reuse, 0x4, !P0 ;  /* 0x000000041700780c */ /* 0x050fe20004721070 */
[----:B------:R-:W-:Y:S01]  /*00d0*/  IMAD R18, R23, 0x9, R22 ;  /* 0x0000000917127824 */ /* 0x000fe200078e0216 */
[----:B------:R-:W-:Y:S02]  /*00e0*/  LOP3.LUT P0, RZ, R22, 0x3f8, R23, 0xc8, !PT ;  /* 0x000003f816ff7812 */ /* 0x000fe4000780c817 */
[----:B------:R-:W-:Y:S02]  /*00f0*/  P2R R19, PR, RZ, 0x2 ;  /* 0x00000002ff137803 */ /* 0x000fe40000000000 */
[----:B------:R-:W-:-:S07]  /*0100*/  LEA R16, R18, UR38, 0x2 ;  /* 0x0000002612107c11 */ /* 0x000fce000f8e10ff */
[----:B------:R1:W-:Y:S01]  /*0110*/  @P1 STS [R16], RZ ;  /* 0x000000ff10001388 */ /* 0x0003e20000000800 */
[----:B------:R-:W-:Y:S06]  /*0120*/  BAR.SYNC.DEFER_BLOCKING 0x0 ;  /* 0x0000000000007b1d */ /* 0x000fec0000010000 */
[----:B---3--:R-:W-:Y:S05]  /*0130*/  @!P0 BRA `(.L_x_1) ;  /* 0x0000000000548947 */ /* 0x008fea0003800000 */
[----:B------:R-:W-:Y:S01]  /*0140*/  ISETP.GE.U32.AND P0, PT, R23, 0x8, PT ;  /* 0x000000081700780c */ /* 0x000fe20003f06070 */
[----:B------:R-:W-:Y:S01]  /*0150*/  IMAD.MOV.U32 R11, RZ, RZ, 0x12 ;  /* 0x00000012ff0b7424 */ /* 0x000fe200078e00ff */
[----:B------:R-:W-:-:S13]  /*0160*/  ISETP.GT.U32.AND P1, PT, R22, 0x7, PT ;  /* 0x000000071600780c */ /* 0x000fda0003f24070 */
[----:B------:R-:W-:Y:S05]  /*0170*/  @!P0 BRA P1, `(.L_x_1) ;  /* 0x0000000000448947 */ /* 0x000fea0000800000 */
[----:B------:R-:W-:Y:S01]  /*0180*/  ISETP.GT.U32.AND P0, PT, R23, 0x7, PT ;  /* 0x000000071700780c */ /* 0x000fe20003f04070 */
[----:B------:R-:W-:Y:S01]  /*0190*/  IMAD.MOV.U32 R11, RZ, RZ, 0x9 ;  /* 0x00000009ff0b7424 */ /* 0x000fe200078e00ff */
[----:B------:R-:W-:-:S13]  /*01a0*/  ISETP.LT.U32.AND P1, PT, R22, 0x8, PT ;  /* 0x000000081600780c */ /* 0x000fda0003f21070 */
[----:B------:R-:W-:Y:S05]  /*01b0*/  @P0 BRA P1, `(.L_x_1) ;  /* 0x0000000000340947 */ /* 0x000fea0000800000 */
[----:B------:R-:W-:Y:S01]  /*01c0*/  VIMNMX.U32 R0, PT, PT, R23, R22, PT ;  /* 0x0000001617007248 */ /* 0x000fe20003fe0000 */
[----:B------:R-:W-:-:S03]  /*01d0*/  HFMA2 R11, -RZ, RZ, 0, 1.609325408935546875e-06 ;  /* 0x0000001bff0b7431 */ /* 0x000fc600000001ff */
[----:B------:R-:W-:-:S13]  /*01e0*/  ISETP.GT.U32.AND P0, PT, R0, 0x7, PT ;  /* 0x000000070000780c */ /* 0x000fda0003f04070 */
[----:B------:R-:W-:Y:S05]  /*01f0*/  @P0 BRA `(.L_x_1) ;  /* 0x0000000000240947 */ /* 0x000fea0003800000 */
[----:B------:R-:W-:Y:S01]  /*0200*/  MOV R0, 0x0 ;  /* 0x0000000000007802 */ /* 0x000fe20000000f00 */
[----:B------:R-:W2:Y:S01]  /*0210*/  LDCU.64 UR4, c[0x4][0x8] ;  /* 0x01000100ff0477ac */ /* 0x000ea20008000a00 */
[----:B------:R-:W-:Y:S02]  /*0220*/  CS2R R6, SRZ ;  /* 0x0000000000067805 */ /* 0x000fe4000001ff00 */
[----:B------:R3:W4:Y:S01]  /*0230*/  LDC.64 R2, c[0x4][R0] ;  /* 0x0100000000027b82 */ /* 0x0007220000000a00 */
[----:B--2---:R-:W-:Y:S02]  /*0240*/  IMAD.U32 R4, RZ, RZ, UR4 ;  /* 0x00000004ff047e24 */ /* 0x004fe4000f8e00ff */
[----:B---3--:R-:W-:-:S07]  /*0250*/  IMAD.U32 R5, RZ, RZ, UR5 ;  /* 0x00000005ff057e24 */ /* 0x008fce000f8e00ff */
[----:B------:R-:W-:-:S07]  /*0260*/  LEPC R20, `(.L_x_2) ;  /* 0x000000001014794e */ /* 0x000fce0000000000 */
[----:B01--4-:R-:W-:Y:S05]  /*0270*/  CALL.ABS.NOINC R2 ;  /* 0x0000000002007343 */ /* 0x013fea0003c00000 */
.L_x_2:
[----:B------:R-:W-:-:S07]  /*0280*/  IMAD.MOV.U32 R11, RZ, RZ, RZ ;  /* 0x000000ffff0b7224 */ /* 0x000fce00078e00ff */
.L_x_1:
[----:B------:R-:W-:Y:S05]  /*0290*/  BSYNC.RECONVERGENT B6 ;  /* 0x0000000000067941 */ /* 0x000fea0003800200 */
.L_x_0:
[----:B------:R-:W2:Y:S01]  /*02a0*/  S2R R12, SR_CTAID.Y ;  /* 0x00000000000c7919 */ /* 0x000ea20000002600 */
[----:B------:R-:W3:Y:S01]  /*02b0*/  LDC.64 R4, c[0x0][0x388] ;  /* 0x0000e200ff047b82 */ /* 0x000ee20000000a00 */
[----:B------:R-:W4:Y:S01]  /*02c0*/  LDCU UR4, c[0x0][0x390] ;  /* 0x00007200ff0477ac */ /* 0x000f220008000800 */
[----:B0-----:R-:W-:-:S06]  /*02d0*/  LEA R22, R17, R22, 0x4 ;  /* 0x0000001611167211 */ /* 0x001fcc00078e20ff */
[----:B------:R-:W0:Y:S01]  /*02e0*/  LDC.64 R2, c[0x0][0x380] ;  /* 0x0000e000ff027b82 */ /* 0x000e220000000a00 */
[----:B--2---:R-:W-:-:S04]  /*02f0*/  IMAD R23, R12, 0x10, R23 ;  /* 0x000000100c177824 */ /* 0x004fc800078e0217 */
[----:B----4-:R-:W-:-:S04]  /*0300*/  IMAD R23, R23, UR4, R22 ;  /* 0x0000000417177c24 */ /* 0x010fc8000f8e0216 */
[----:B---3--:R-:W-:-:S05]  /*0310*/  IMAD.WIDE.U32 R4, R23, 0x4, R4 ;  /* 0x0000000417047825 */ /* 0x008fca00078e0004 */
[----:B------:R-:W2:Y:S01]  /*0320*/  LDG.E R0, desc[UR36][R4.64] ;  /* 0x0000002404007981 */ /* 0x000ea2000c1e1900 */
[----:B0-----:R-:W-:-:S05]  /*0330*/  IMAD.WIDE.U32 R2, R23, 0x4, R2 ;  /* 0x0000000417027825 */ /* 0x001fca00078e0002 */
[----:B------:R0:W5:Y:S01]  /*0340*/  LDG.E R14, desc[UR36][R2.64] ;  /* 0x00000024020e7981 */ /* 0x000162000c1e1900 */
[----:B------:R-:W-:Y:S01]  /*0350*/  LEA R11, R11, UR38, 0x2 ;  /* 0x000000260b0b7c11 */ /* 0x000fe2000f8e10ff */
[----:B------:R-:W-:Y:S01]  /*0360*/  IMAD.MOV.U32 R13, RZ, RZ, 0x41a00000 ;  /* 0x41a00000ff0d7424 */ /* 0x000fe200078e00ff */
[----:B--2---:R-:W-:-:S13]  /*0370*/  FSETP.GTU.AND P0, PT, R0, 10, PT ;  /* 0x412000000000780b */ /* 0x004fda0003f0c000 */
[----:B0-----:R-:W-:Y:S05]  /*0380*/  @P0 BRA `(.L_x_3) ;  /* 0x00000000005c0947 */ /* 0x001fea0003800000 */
[----:B------:R-:W-:Y:S01]  /*0390*/  FADD R3, R0, 10 ;  /* 0x4120000000037421 */ /* 0x000fe20000000000 */
[----:B------:R-:W-:Y:S01]  /*03a0*/  IMAD.MOV.U32 R4, RZ, RZ, 0x3d4ccccd ;  /* 0x3d4ccccdff047424 */ /* 0x000fe200078e00ff */
[----:B------:R-:W-:Y:S02]  /*03b0*/  BSSY.RECONVERGENT B0, `(.L_x_4) ;  /* 0x000000d000007945 */ /* 0x000fe40003800200 */
[----:B-----5:R-:W-:Y:S01]  /*03c0*/  FMUL R0, R14, R3 ;  /* 0x000000030e007220 */ /* 0x020fe20000400000 */
[----:B------:R-:W-:-:S03]  /*03d0*/  FFMA R2, R4, -R13, 1 ;  /* 0x3f80000004027423 */ /* 0x000fc6000000080d */
[----:B------:R-:W0:Y:S01]  /*03e0*/  FCHK P0, R0, 20 ;  /* 0x41a0000000007902 */ /* 0x000e220000000000 */
[----:B------:R-:W-:-:S04]  /*03f0*/  FFMA R3, R2, R4, 0.050000000745058059692 ;  /* 0x3d4ccccd02037423 */ /* 0x000fc80000000004 */
[----:B------:R-:W-:-:S04]  /*0400*/  FFMA R2, R0, R3, RZ ;  /* 0x0000000300027223 */ /* 0x000fc800000000ff */
[----:B------:R-:W-:-:S04]  /*0410*/  FFMA R4, R2, -20, R0 ;  /* 0xc1a0000002047823 */ /* 0x000fc80000000000 */
[----:B------:R-:W-:Y:S01]  /*0420*/  FFMA R3, R3, R4, R2 ;  /* 0x0000000403037223 */ /* 0x000fe20000000002 */
[----:B0-----:R-:W-:Y:S06]  /*0430*/  @!P0 BRA `(.L_x_5) ;  /* 0x0000000000108947 */ /* 0x001fec0003800000 */
[----:B------:R-:W-:Y:S02]  /*0440*/  MOV R3, R0 ;  /* 0x0000000000037202 */ /* 0x000fe40000000f00 */
[----:B------:R-:W-:-:S07]  /*0450*/  MOV R8, 0x470 ;  /* 0x0000047000087802 */ /* 0x000fce0000000f00 */
[----:B-1----:R-:W-:Y:S05]  /*0460*/  CALL.REL.NOINC `($__internal_0_$__cuda_sm3x_div_rn_noftz_f32_slowpath) ;  /* 0x00000008005c7944 */ /* 0x002fea0003c00000 */
[----:B------:R-:W-:-:S07]  /*0470*/  IMAD.MOV.U32 R3, RZ, RZ, R2 ;  /* 0x000000ffff037224 */ /* 0x000fce00078e0002 */
.L_x_5:
[----:B------:R-:W-:Y:S05]  /*0480*/  BSYNC.RECONVERGENT B0 ;  /* 0x0000000000007941 */ /* 0x000fea0003800200 */
.L_x_4:
[----:B------:R-:W-:Y:S01]  /*0490*/  BSSY.RECONVERGENT B0, `(.L_x_6) ;  /* 0x0000005000007945 */ /* 0x000fe20003800200 */
.L_x_7:
[----:B------:R-:W0:Y:S02]  /*04a0*/  LDS R4, [R11] ;  /* 0x000000000b047984 */ /* 0x000e240000000800 */
[----:B0-----:R-:W-:-:S05]  /*04b0*/  FADD R5, R3, R4 ;  /* 0x0000000403057221 */ /* 0x001fca0000000000 */
[----:B------:R-:W0:Y:S02]  /*04c0*/  ATOMS.CAST.SPIN P0, [R11], R4, R5 ;  /* 0x000000040b00758d */ /* 0x000e240001800005 */
[----:B0-----:R-:W-:Y:S05]  /*04d0*/  @!P0 BRA `(.L_x_7) ;  /* 0xfffffffc00f08947 */ /* 0x001fea000383ffff */
[----:B------:R-:W-:Y:S05]  /*04e0*/  BSYNC.RECONVERGENT B0 ;  /* 0x0000000000007941 */ /* 0x000fea0003800200 */
.L_x_6:
[----:B------:R-:W-:Y:S05]  /*04f0*/  BRA `(.L_x_8) ;  /* 0x0000000400e87947 */ /* 0x000fea0003800000 */
.L_x_3:
[----:B------:R-:W-:-:S13]  /*0500*/  FSETP.GE.AND P0, PT, R0, 170, PT ;  /* 0x432a00000000780b */ /* 0x000fda0003f06000 */
[----:B------:R-:W-:Y:S05]  /*0510*/  @!P0 BRA `(.L_x_9) ;  /* 0x0000000000508947 */ /* 0x000fea0003800000 */
[----:B------:R-:W-:Y:S01]  /*0520*/  FADD R3, -R0, 190 ;  /* 0x433e000000037421 */ /* 0x000fe20000000100 */
        /* <DEDUP_REMOVED lines=10> */
[----:B------:R-:W-:-:S07]  /*05d0*/  MOV R8, 0x5f0 ;  /* 0x000005f000087802 */ /* 0x000fce0000000f00 */
[----:B-1----:R-:W-:Y:S05]  /*05e0*/  CALL.REL.NOINC `($__internal_0_$__cuda_sm3x_div_rn_noftz_f32_slowpath) ;  /* 0x0000000400fc7944 */ /* 0x002fea0003c00000 */
[----:B------:R-:W-:-:S07]  /*05f0*/  IMAD.MOV.U32 R5, RZ, RZ, R2 ;  /* 0x000000ffff057224 */ /* 0x000fce00078e0002 */
.L_x_11:
[----:B------:R-:W-:Y:S05]  /*0600*/  BSYNC.RECONVERGENT B0 ;  /* 0x0000000000007941 */ /* 0x000fea0003800200 */
.L_x_10:
[----:B------:R-:W0:Y:S02]  /*0610*/  LDS R2, [R11+0x24] ;  /* 0x000024000b027984 */ /* 0x000e240000000800 */
[----:B0-----:R-:W-:-:S05]  /*0620*/  FADD R3, R5, R2 ;  /* 0x0000000205037221 */ /* 0x001fca0000000000 */
[----:B------:R-:W0:Y:S02]  /*0630*/  ATOMS.CAST.SPIN P0, [R11+0x24], R2, R3 ;  /* 0x000024020b00758d */ /* 0x000e240001800003 */
[----:B0-----:R-:W-:Y:S05]  /*0640*/  @!P0 BRA `(.L_x_10) ;  /* 0xfffffffc00f08947 */ /* 0x001fea000383ffff */
[----:B------:R-:W-:Y:S05]  /*0650*/  BRA `(.L_x_8) ;  /* 0x0000000400907947 */ /* 0x000fea0003800000 */
.L_x_9:
[----:B------:R-:W-:Y:S02]  /*0660*/  HFMA2 R2, -RZ, RZ, 0, 5.9604644775390625e-07 ;  /* 0x0000000aff027431 */ /* 0x000fe400000001ff */
[----:B------:R-:W-:Y:S02]  /*0670*/  IMAD.MOV.U32 R5, RZ, RZ, 0x46 ;  /* 0x00000046ff057424 */ /* 0x000fe400078e00ff */
[----:B------:R-:W-:Y:S01]  /*0680*/  HFMA2 R10, -RZ, RZ, 0, 1.013278961181640625e-05 ;  /* 0x000000aaff0a7431 */ /* 0x000fe200000001ff */
[----:B------:R-:W-:Y:S01]  /*0690*/  MOV R6, 0x5a ;  /* 0x0000005a00067802 */ /* 0x000fe20000000f00 */
[----:B------:R-:W-:Y:S01]  /*06a0*/  IMAD.MOV.U32 R7, RZ, RZ, 0x6e ;  /* 0x0000006eff077424 */ /* 0x000fe200078e00ff */
[----:B------:R-:W0:Y:S01]  /*06b0*/  FCHK P0, R0, 20 ;  /* 0x41a0000000007902 */ /* 0x000e220000000000 */
[----:B------:R-:W-:Y:S01]  /*06c0*/  IMAD.MOV.U32 R8, RZ, RZ, 0x82 ;  /* 0x00000082ff087424 */ /* 0x000fe200078e00ff */
[----:B------:R2:W-:Y:S01]  /*06d0*/  STL.U8 [R1], R2 ;  /* 0x0000000201007387 */ /* 0x0005e20000100000 */
[----:B------:R-:W-:Y:S01]  /*06e0*/  IMAD.MOV.U32 R9, RZ, RZ, 0x96 ;  /* 0x00000096ff097424 */ /* 0x000fe200078e00ff */
[----:B------:R-:W-:Y:S01]  /*06f0*/  BSSY.RECONVERGENT B0, `(.L_x_12) ;  /* 0x0000015000007945 */ /* 0x000fe20003800200 */
[----:B------:R-:W-:Y:S01]  /*0700*/  IMAD.MOV.U32 R3, RZ, RZ, 0x1e ;  /* 0x0000001eff037424 */ /* 0x000fe200078e00ff */
[----:B------:R-:W-:Y:S01]  /*0710*/  STL.U8 [R1+0x3], R5 ;  /* 0x0000030501007387 */ /* 0x000fe20000100000 */
[----:B------:R-:W-:-:S03]  /*0720*/  IMAD.MOV.U32 R4, RZ, RZ, 0x32 ;  /* 0x00000032ff047424 */ /* 0x000fc600078e00ff */
[----:B------:R-:W-:Y:S01]  /*0730*/  STL.U8 [R1+0x4], R6 ;  /* 0x0000040601007387 */ /* 0x000fe20000100000 */
[----:B--2---:R-:W-:-:S03]  /*0740*/  IMAD.MOV.U32 R2, RZ, RZ, 0x3d4ccccd ;  /* 0x3d4ccccdff027424 */ /* 0x004fc600078e00ff */
[----:B------:R-:W-:Y:S04]  /*0750*/  STL.U8 [R1+0x5], R7 ;  /* 0x0000050701007387 */ /* 0x000fe80000100000 */
[----:B------:R-:W-:Y:S04]  /*0760*/  STL.U8 [R1+0x6], R8 ;  /* 0x0000060801007387 */ /* 0x000fe80000100000 */
[----:B------:R-:W-:Y:S04]  /*0770*/  STL.U8 [R1+0x7], R9 ;  /* 0x0000070901007387 */ /* 0x000fe80000100000 */
[----:B------:R-:W-:Y:S04]  /*0780*/  STL.U8 [R1+0x8], R10 ;  /* 0x0000080a01007387 */ /* 0x000fe80000100000 */
[----:B------:R2:W-:Y:S04]  /*0790*/  STL.U8 [R1+0x1], R3 ;  /* 0x0000010301007387 */ /* 0x0005e80000100000 */
[----:B------:R3:W-:Y:S01]  /*07a0*/  STL.U8 [R1+0x2], R4 ;  /* 0x0000020401007387 */ /* 0x0007e20000100000 */
[----:B--2---:R-:W-:-:S04]  /*07b0*/  FFMA R3, R2, -R13, 1 ;  /* 0x3f80000002037423 */ /* 0x004fc8000000080d */
[----:B---3--:R-:W-:-:S04]  /*07c0*/  FFMA R4, R3, R2, 0.050000000745058059692 ;  /* 0x3d4ccccd03047423 */ /* 0x008fc80000000002 */
[----:B------:R-:W-:-:S04]  /*07d0*/  FFMA R3, R0, R4, RZ ;  /* 0x0000000400037223 */ /* 0x000fc800000000ff */
[----:B------:R-:W-:-:S04]  /*07e0*/  FFMA R2, R3, -20, R0 ;  /* 0xc1a0000003027823 */ /* 0x000fc80000000000 */
[----:B------:R-:W-:Y:S01]  /*07f0*/  FFMA R2, R4, R2, R3 ;  /* 0x0000000204027223 */ /* 0x000fe20000000003 */
[----:B0-----:R-:W-:Y:S06]  /*0800*/  @!P0 BRA `(.L_x_13) ;  /* 0x00000000000c8947 */ /* 0x001fec0003800000 */
[----:B------:R-:W-:Y:S01]  /*0810*/  IMAD.MOV.U32 R3, RZ, RZ, R0 ;  /* 0x000000ffff037224 */ /* 0x000fe200078e0000 */
[----:B------:R-:W-:-:S07]  /*0820*/  MOV R8, 0x840 ;  /* 0x0000084000087802 */ /* 0x000fce0000000f00 */
[----:B-1---5:R-:W-:Y:S05]  /*0830*/  CALL.REL.NOINC `($__internal_0_$__cuda_sm3x_div_rn_noftz_f32_slowpath) ;  /* 0x0000000400687944 */ /* 0x022fea0003c00000 */
.L_x_13:
[----:B------:R-:W-:Y:S05]  /*0840*/  BSYNC.RECONVERGENT B0 ;  /* 0x0000000000007941 */ /* 0x000fea0003800200 */
.L_x_12:
[----:B------:R-:W0:Y:S02]  /*0850*/  F2F.F64.F32 R2, R2 ;  /* 0x0000000200027310 */ /* 0x000e240000201800 */
[----:B0-----:R-:W-:-:S06]  /*0860*/  DADD R6, R2, -0.5 ;  /* 0xbfe0000002067429 */ /* 0x001fcc0000000000 */
[----:B------:R-:W0:Y:S08]  /*0870*/  F2I.F64.CEIL R8, R6 ;  /* 0x0000000600087311 */ /* 0x000e300000309100 */
[----:B------:R-:W2:Y:S01]  /*0880*/  F2I.F64.FLOOR R3, R6 ;  /* 0x0000000600037311 */ /* 0x000ea20000305100 */
[----:B0-----:R-:W-:-:S04]  /*0890*/  PRMT R4, R8, 0x8880, RZ ;  /* 0x0000888008047816 */ /* 0x001fc800000000ff */
[----:B------:R-:W-:-:S04]  /*08a0*/  ISETP.GT.AND P0, PT, R4, 0x8, PT ;  /* 0x000000080400780c */ /* 0x000fc80003f04270 */
[C---:B------:R-:W-:Y:S02]  /*08b0*/  SEL R4, R8.reuse, RZ, !P0 ;  /* 0x000000ff08047207 */ /* 0x040fe40004000000 */
[----:B--2---:R-:W-:Y:S02]  /*08c0*/  LOP3.LUT P0, RZ, R8, 0xff, R3, 0x48, !PT ;  /* 0x000000ff08ff7812 */ /* 0x004fe40007804803 */
[----:B------:R-:W-:-:S04]  /*08d0*/  LOP3.LUT R5, R4, 0xffff, RZ, 0xc0, !PT ;  /* 0x0000ffff04057812 */ /* 0x000fc800078ec0ff */
[----:B------:R-:W-:Y:S01]  /*08e0*/  PRMT R2, R5, 0x8880, RZ ;  /* 0x0000888005027816 */ /* 0x000fe200000000ff */
[----:B------:R-:W-:-:S04]  /*08f0*/  VIADD R5, R3, 0xffffffff ;  /* 0xffffffff03057836 */ /* 0x000fc80000000000 */
[----:B------:R-:W-:Y:S02]  /*0900*/  IMAD.IADD R6, R1, 0x1, R2 ;  /* 0x0000000101067824 */ /* 0x000fe400078e0202 */
[----:B------:R-:W-:-:S04]  /*0910*/  @P0 IADD3 R5, PT, PT, R3, RZ, RZ ;  /* 0x000000ff03050210 */ /* 0x000fc80007ffe0ff */
[----:B------:R-:W2:Y:S01]  /*0920*/  LDL.U8 R6, [R6] ;  /* 0x0000000006067983 */ /* 0x000ea20000100000 */
[----:B------:R-:W-:-:S04]  /*0930*/  PRMT R2, R5, 0x8880, RZ ;  /* 0x0000888005027816 */ /* 0x000fc800000000ff */
[----:B------:R-:W-:-:S04]  /*0940*/  ISETP.GE.AND P0, PT, R2, RZ, PT ;  /* 0x000000ff0200720c */ /* 0x000fc80003f06270 */
[----:B------:R-:W-:-:S04]  /*0950*/  SEL R3, R5, 0x8, P0 ;  /* 0x0000000805037807 */ /* 0x000fc80000000000 */
[----:B------:R-:W-:-:S05]  /*0960*/  LOP3.LUT R2, R3, 0xff, RZ, 0xc0, !PT ;  /* 0x000000ff03027812 */ /* 0x000fca00078ec0ff */
[----:B------:R-:W-:-:S06]  /*0970*/  IMAD.IADD R5, R1, 0x1, R2 ;  /* 0x0000000101057824 */ /* 0x000fcc00078e0202 */
[----:B------:R-:W5:Y:S01]  /*0980*/  LDL.U8 R5, [R5] ;  /* 0x0000000005057983 */ /* 0x000f620000100000 */
[----:B------:R-:W-:-:S04]  /*0990*/  IMAD.MOV.U32 R2, RZ, RZ, 0x3d4ccccd ;  /* 0x3d4ccccdff027424 */ /* 0x000fc800078e00ff */
[----:B------:R-:W-:-:S04]  /*09a0*/  FFMA R9, R2, -R13, 1 ;  /* 0x3f80000002097423 */ /* 0x000fc8000000080d */
[----:B------:R-:W-:Y:S01]  /*09b0*/  FFMA R2, R9, R2, 0.050000000745058059692 ;  /* 0x3d4ccccd09027423 */ /* 0x000fe20000000002 */
[----:B------:R-:W-:Y:S01]  /*09c0*/  BSSY.RECONVERGENT B0, `(.L_x_14) ;  /* 0x000000e000007945 */ /* 0x000fe20003800200 */
[----:B--2---:R-:W-:-:S05]  /*09d0*/  I2FP.F32.U32 R7, R6 ;  /* 0x0000000600077245 */ /* 0x004fca0000201000 */
[----:B------:R-:W-:-:S04]  /*09e0*/  FADD R10, -R0, R7 ;  /* 0x00000007000a7221 */ /* 0x000fc80000000100 */
[----:B------:R-:W0:Y:S01]  /*09f0*/  FCHK P0, R10, 20 ;  /* 0x41a000000a007902 */ /* 0x000e220000000000 */
[----:B------:R-:W-:Y:S01]  /*0a00*/  FFMA R7, R2, R10, RZ ;  /* 0x0000000a02077223 */ /* 0x000fe200000000ff */
[----:B------:R-:W-:-:S03]  /*0a10*/  LOP3.LUT R6, R3, 0xff, RZ, 0xc0, !PT ;  /* 0x000000ff03067812 */ /* 0x000fc600078ec0ff */
[----:B------:R-:W-:Y:S01]  /*0a20*/  FFMA R8, R7, -20, R10 ;  /* 0xc1a0000007087823 */ /* 0x000fe2000000000a */
[----:B------:R-:W-:-:S03]  /*0a30*/  LEA R6, R6, R11, 0x2 ;  /* 0x0000000b06067211 */ /* 0x000fc600078e10ff */
[----:B------:R-:W-:Y:S01]  /*0a40*/  FFMA R7, R2, R8, R7 ;  /* 0x0000000802077223 */ /* 0x000fe20000000007 */
[----:B0-----:R-:W-:Y:S06]  /*0a50*/  @!P0 BRA `(.L_x_15) ;  /* 0x0000000000108947 */ /* 0x001fec0003800000 */
[----:B------:R-:W-:Y:S01]  /*0a60*/  IMAD.MOV.U32 R3, RZ, RZ, R10 ;  /* 0x000000ffff037224 */ /* 0x000fe200078e000a */
[----:B------:R-:W-:-:S07]  /*0a70*/  MOV R8, 0xa90 ;  /* 0x00000a9000087802 */ /* 0x000fce0000000f00 */
[----:B-1---5:R-:W-:Y:S05]  /*0a80*/  CALL.REL.NOINC `($__internal_0_$__cuda_sm3x_div_rn_noftz_f32_slowpath) ;  /* 0x0000000000d47944 */ /* 0x022fea0003c00000 */
[----:B------:R-:W-:-:S07]  /*0a90*/  IMAD.MOV.U32 R7, RZ, RZ, R2 ;  /* 0x000000ffff077224 */ /* 0x000fce00078e0002 */
.L_x_15:
[----:B------:R-:W-:Y:S05]  /*0aa0*/  BSYNC.RECONVERGENT B0 ;  /* 0x0000000000007941 */ /* 0x000fea0003800200 */
.L_x_14:
[----:B------:R-:W-:Y:S01]  /*0ab0*/  BSSY.RECONVERGENT B0, `(.L_x_16) ;  /* 0x0000006000007945 */ /* 0x000fe20003800200 */
[----:B-----5:R-:W-:-:S07]  /*0ac0*/  FMUL R7, R14, R7 ;  /* 0x000000070e077220 */ /* 0x020fce0000400000 */
.L_x_17:
[----:B------:R-:W0:Y:S02]  /*0ad0*/  LDS R2, [R6] ;  /* 0x0000000006027984 */ /* 0x000e240000000800 */
[----:B0-----:R-:W-:-:S05]  /*0ae0*/  FADD R3, R7, R2 ;  /* 0x0000000207037221 */ /* 0x001fca0000000000 */
[----:B------:R-:W0:Y:S02]  /*0af0*/  ATOMS.CAST.SPIN P0, [R6], R2, R3 ;  /* 0x000000020600758d */ /* 0x000e240001800003 */
[----:B0-----:R-:W-:Y:S05]  /*0b00*/  @!P0 BRA `(.L_x_17) ;  /* 0xfffffffc00f08947 */ /* 0x001fea000383ffff */
[----:B------:R-:W-:Y:S05]  /*0b10*/  BSYNC.RECONVERGENT B0 ;  /* 0x0000000000007941 */ /* 0x000fea0003800200 */
.L_x_16:
[----:B------:R-:W-:Y:S01]  /*0b20*/  LOP3.LUT R3, R5, 0xffff, RZ, 0xc0, !PT ;  /* 0x0000ffff05037812 */ /* 0x000fe200078ec0ff */
[----:B------:R-:W-:Y:S01]  /*0b30*/  IMAD.MOV.U32 R2, RZ, RZ, 0x3d4ccccd ;  /* 0x3d4ccccdff027424 */ /* 0x000fe200078e00ff */
[----:B------:R-:W-:Y:S01]  /*0b40*/  PRMT R4, R4, 0x8880, RZ ;  /* 0x0000888004047816 */ /* 0x000fe200000000ff */
[----:B------:R-:W-:Y:S01]  /*0b50*/  BSSY.RECONVERGENT B0, `(.L_x_18) ;  /* 0x000000f000007945 */ /* 0x000fe20003800200 */
[----:B------:R-:W-:Y:S01]  /*0b60*/  I2FP.F32.U32 R3, R3 ;  /* 0x0000000300037245 */ /* 0x000fe20000201000 */
[----:B------:R-:W-:Y:S01]  /*0b70*/  FFMA R5, R2, -R13, 1 ;  /* 0x3f80000002057423 */ /* 0x000fe2000000080d */
[----:B------:R-:W-:-:S03]  /*0b80*/  LEA R11, R4, R11, 0x2 ;  /* 0x0000000b040b7211 */ /* 0x000fc600078e10ff */
[----:B------:R-:W-:Y:S01]  /*0b90*/  FADD R6, R0, -R3 ;  /* 0x8000000300067221 */ /* 0x000fe20000000000 */
[----:B------:R-:W-:-:S03]  /*0ba0*/  FFMA R0, R5, R2, 0.050000000745058059692 ;  /* 0x3d4ccccd05007423 */ /* 0x000fc60000000002 */
[----:B------:R-:W0:Y:S01]  /*0bb0*/  FCHK P0, R6, 20 ;  /* 0x41a0000006007902 */ /* 0x000e220000000000 */
[----:B------:R-:W-:-:S04]  /*0bc0*/  FFMA R3, R0, R6, RZ ;  /* 0x0000000600037223 */ /* 0x000fc800000000ff */
[----:B------:R-:W-:-:S04]  /*0bd0*/  FFMA R2, R3, -20, R6 ;  /* 0xc1a0000003027823 */ /* 0x000fc80000000006 */
[----:B------:R-:W-:Y:S01]  /*0be0*/  FFMA R3, R0, R2, R3 ;  /* 0x0000000200037223 */ /* 0x000fe20000000003 */
[----:B0-----:R-:W-:Y:S06]  /*0bf0*/  @!P0 BRA `(.L_x_19) ;  /* 0x0000000000108947 */ /* 0x001fec0003800000 */
[----:B------:R-:W-:Y:S01]  /*0c00*/  IMAD.MOV.U32 R3, RZ, RZ, R6 ;  /* 0x000000ffff037224 */ /* 0x000fe200078e0006 */
[----:B------:R-:W-:-:S07]  /*0c10*/  MOV R8, 0xc30 ;  /* 0x00000c3000087802 */ /* 0x000fce0000000f00 */
[----:B-1----:R-:W-:Y:S05]  /*0c20*/  CALL.REL.NOINC `($__internal_0_$__cuda_sm3x_div_rn_noftz_f32_slowpath) ;  /* 0x00000000006c7944 */ /* 0x002fea0003c00000 */
[----:B------:R-:W-:-:S07]  /*0c30*/  IMAD.MOV.U32 R3, RZ, RZ, R2 ;  /* 0x000000ffff037224 */ /* 0x000fce00078e0002 */
.L_x_19:
[----:B------:R-:W-:Y:S05]  /*0c40*/  BSYNC.RECONVERGENT B0 ;  /* 0x0000000000007941 */ /* 0x000fea0003800200 */
.L_x_18:
[----:B------:R-:W-:-:S07]  /*0c50*/  FMUL R5, R14, R3 ;  /* 0x000000030e057220 */ /* 0x000fce0000400000 */
.L_x_20:
[----:B------:R-:W0:Y:S02]  /*0c60*/  LDS R2, [R11] ;  /* 0x000000000b027984 */ /* 0x000e240000000800 */
[----:B0-----:R-:W-:-:S05]  /*0c70*/  FADD R3, R5, R2 ;  /* 0x0000000205037221 */ /* 0x001fca0000000000 */
[----:B------:R-:W0:Y:S02]  /*0c80*/  ATOMS.CAST.SPIN P0, [R11], R2, R3 ;  /* 0x000000020b00758d */ /* 0x000e240001800003 */
[----:B0-----:R-:W-:Y:S05]  /*0c90*/  @!P0 BRA `(.L_x_20) ;  /* 0xfffffffc00f08947 */ /* 0x001fea000383ffff */
.L_x_8:
[----:B------:R-:W-:Y:S05]  /*0ca0*/  WARPSYNC.ALL ;  /* 0x0000000000007948 */ /* 0x000fea0003800000 */
[----:B------:R-:W-:Y:S01]  /*0cb0*/  BAR.SYNC.DEFER_BLOCKING 0x0 ;  /* 0x0000000000007b1d */ /* 0x000fe20000010000 */
[----:B------:R-:W-:-:S13]  /*0cc0*/  ISETP.NE.AND P0, PT, R19, RZ, PT ;  /* 0x000000ff1300720c */ /* 0x000fda0003f05270 */
[----:B------:R-:W-:Y:S05]  /*0cd0*/  @!P0 EXIT ;  /* 0x000000000000894d */ /* 0x000fea0003800000 */
[----:B------:R-:W0:Y:S01]  /*0ce0*/  LDCU UR4, c[0x0][0x370] ;  /* 0x00006e00ff0477ac */ /* 0x000e220008000800 */
[----:B------:R-:W2:Y:S01]  /*0cf0*/  LDS R5, [R16] ;  /* 0x0000000010057984 */ /* 0x000ea20000000800 */
[----:B------:R-:W3:Y:S01]  /*0d00*/  LDCU.64 UR6, c[0x0][0x398] ;  /* 0x00007300ff0677ac */ /* 0x000ee20008000a00 */
[----:B0-----:R-:W-:Y:S01]  /*0d10*/  IMAD R12, R12, UR4, R17 ;  /* 0x000000040c0c7c24 */ /* 0x001fe2000f8e0211 */
[----:B------:R-:W-:-:S03]  /*0d20*/  UIADD3 UR4, UPT, UPT, UR4, -0x1, URZ ;  /* 0xffffffff04047890 */ /* 0x000fc6000fffe0ff */
[----:B------:R-:W-:-:S03]  /*0d30*/  IMAD R3, R12, 0x24, RZ ;  /* 0x000000240c037824 */ /* 0x000fc600078e02ff */
[----:B------:R-:W-:Y:S02]  /*0d40*/  ISETP.NE.AND P0, PT, R17, UR4, PT ;  /* 0x0000000411007c0c */ /* 0x000fe4000bf05270 */
[----:B------:R-:W-:Y:S02]  /*0d50*/  IADD3 R0, P1, PT, R3, R18, RZ ;  /* 0x0000001203007210 */ /* 0x000fe40007f3e0ff */
[----:B------:R-:W-:-:S03]  /*0d60*/  ISETP.LT.U32.OR P0, PT, R18, 0x12, !P0 ;  /* 0x000000121200780c */ /* 0x000fc60004701470 */
[----:B------:R-:W-:Y:S01]  /*0d70*/  IMAD.X R3, RZ, RZ, RZ, P1 ;  /* 0x000000ffff037224 */ /* 0x000fe200008e06ff */
[----:B---3--:R-:W-:-:S04]  /*0d80*/  LEA R2, P1, R0, UR6, 0x2 ;  /* 0x0000000600027c11 */ /* 0x008fc8000f8210ff */
[----:B------:R-:W-:-:S05]  /*0d90*/  LEA.HI.X R3, R0, UR7, R3, 0x2, P1 ;  /* 0x0000000700037c11 */ /* 0x000fca00088f1403 */
[----:B--2---:R0:W-:Y:S01]  /*0da0*/  STG.E desc[UR36][R2.64], R5 ;  /* 0x0000000502007986 */ /* 0x0041e2000c101924 */
[----:B------:R-:W-:Y:S05]  /*0db0*/  @P0 EXIT ;  /* 0x000000000000094d */ /* 0x000fea0003800000 */
[----:B------:R-:W-:Y:S01]  /*0dc0*/  STG.E desc[UR36][R2.64+0x48], R5 ;  /* 0x0000480502007986 */ /* 0x000fe2000c101924 */
[----:B------:R-:W-:Y:S05]  /*0dd0*/  EXIT ;  /* 0x000000000000794d */ /* 0x000fea0003800000 */
        .weak           $__internal_0_$__cuda_sm3x_div_rn_noftz_f32_slowpath
        .type           $__internal_0_$__cuda_sm3x_div_rn_noftz_f32_slowpath,@function
        .size           $__internal_0_$__cuda_sm3x_div_rn_noftz_f32_slowpath,(.L_x_149 - $__internal_0_$__cuda_sm3x_div_rn_noftz_f32_slowpath)
$__internal_0_$__cuda_sm3x_div_rn_noftz_f32_slowpath:
[----:B------:R-:W-:Y:S01]  /*0de0*/  SHF.R.U32.HI R7, RZ, 0x17, R13 ;  /* 0x00000017ff077819 */ /* 0x000fe2000001160d */
[----:B------:R-:W-:Y:S01]  /*0df0*/  BSSY.RECONVERGENT B1, `(.L_x_21) ;  /* 0x0000064000017945 */ /* 0x000fe20003800200 */
[----:B------:R-:W-:Y:S01]  /*0e00*/  SHF.R.U32.HI R2, RZ, 0x17, R3 ;  /* 0x00000017ff027819 */ /* 0x000fe20000011603 */
[----:B------:R-:W-:Y:S01]  /*0e10*/  IMAD.MOV.U32 R10, RZ, RZ, 0x41a00000 ;  /* 0x41a00000ff0a7424 */ /* 0x000fe200078e00ff */
[----:B------:R-:W-:Y:S02]  /*0e20*/  LOP3.LUT R7, R7, 0xff, RZ, 0xc0, !PT ;  /* 0x000000ff07077812 */ /* 0x000fe400078ec0ff */
[----:B------:R-:W-:Y:S02]  /*0e30*/  LOP3.LUT R20, R2, 0xff, RZ, 0xc0, !PT ;  /* 0x000000ff02147812 */ /* 0x000fe400078ec0ff */
[----:B------:R-:W-:-:S03]  /*0e40*/  IADD3 R15, PT, PT, R7, -0x1, RZ ;  /* 0xffffffff070f7810 */ /* 0x000fc60007ffe0ff */
[----:B------:R-:W-:Y:S01]  /*0e50*/  VIADD R21, R20, 0xffffffff ;  /* 0xffffffff14157836 */ /* 0x000fe20000000000 */
[----:B------:R-:W-:-:S04]  /*0e60*/  ISETP.GT.U32.AND P0, PT, R15, 0xfd, PT ;  /* 0x000000fd0f00780c */ /* 0x000fc80003f04070 */
[----:B------:R-:W-:-:S13]  /*0e70*/  ISETP.GT.U32.OR P0, PT, R21, 0xfd, P0 ;  /* 0x000000fd1500780c */ /* 0x000fda0000704470 */
[----:B------:R-:W-:Y:S01]  /*0e80*/  @!P0 IMAD.MOV.U32 R9, RZ, RZ, RZ ;  /* 0x000000ffff098224 */ /* 0x000fe200078e00ff */
[----:B------:R-:W-:Y:S06]  /*0e90*/  @!P0 BRA `(.L_x_22) ;  /* 0x0000000000608947 */ /* 0x000fec0003800000 */
[----:B------:R-:W-:Y:S02]  /*0ea0*/  MOV R2, 0x41a00000 ;  /* 0x41a0000000027802 */ /* 0x000fe40000000f00 */
[----:B------:R-:W-:Y:S02]  /*0eb0*/  FSETP.GTU.FTZ.AND P0, PT, |R3|, +INF , PT ;  /* 0x7f8000000300780b */ /* 0x000fe40003f1c200 */
[----:B------:R-:W-:-:S04]  /*0ec0*/  FSETP.GTU.FTZ.AND P1, PT, |R2|, +INF , PT ;  /* 0x7f8000000200780b */ /* 0x000fc80003f3c200 */
[----:B------:R-:W-:-:S13]  /*0ed0*/  PLOP3.LUT P0, PT, P0, P1, PT, 0xf8, 0x8f ;  /* 0x00000000008f781c */ /* 0x000fda0000703f70 */
[----:B------:R-:W-:Y:S05]  /*0ee0*/  @P0 BRA `(.L_x_23) ;  /* 0x00000004004c0947 */ /* 0x000fea0003800000 */
[----:B------:R-:W-:-:S13]  /*0ef0*/  LOP3.LUT P0, RZ, R10, 0x7fffffff, R3, 0xc8, !PT ;  /* 0x7fffffff0aff7812 */ /* 0x000fda000780c803 */
[----:B------:R-:W-:Y:S05]  /*0f00*/  @!P0 BRA `(.L_x_24) ;  /* 0x00000004003c8947 */ /* 0x000fea0003800000 */
[C---:B------:R-:W-:Y:S02]  /*0f10*/  FSETP.NEU.FTZ.AND P2, PT, |R3|.reuse, +INF , PT ;  /* 0x7f8000000300780b */ /* 0x040fe40003f5d200 */
[----:B------:R-:W-:Y:S02]  /*0f20*/  FSETP.NEU.FTZ.AND P1, PT, |R2|, +INF , PT ;  /* 0x7f8000000200780b */ /* 0x000fe40003f3d200 */
[----:B------:R-:W-:-:S11]  /*0f30*/  FSETP.NEU.FTZ.AND P0, PT, |R3|, +INF , PT ;  /* 0x7f8000000300780b */ /* 0x000fd60003f1d200 */
[----:B------:R-:W-:Y:S05]  /*0f40*/  @!P1 BRA !P2, `(.L_x_24) ;  /* 0x00000004002c9947 */ /* 0x000fea0005000000 */
[----:B------:R-:W-:-:S04]  /*0f50*/  LOP3.LUT P2, RZ, R3, 0x7fffffff, RZ, 0xc0, !PT ;  /* 0x7fffffff03ff7812 */ /* 0x000fc8000784c0ff */
[----:B------:R-:W-:-:S13]  /*0f60*/  PLOP3.LUT P1, PT, P1, P2, PT, 0x2f, 0xf2 ;  /* 0x0000000000f2781c */ /* 0x000fda0000f24577 */
[----:B------:R-:W-:Y:S05]  /*0f70*/  @P1 BRA `(.L_x_25) ;  /* 0x0000000400181947 */ /* 0x000fea0003800000 */
[----:B------:R-:W-:-:S04]  /*0f80*/  LOP3.LUT P1, RZ, R10, 0x7fffffff, RZ, 0xc0, !PT ;  /* 0x7fffffff0aff7812 */ /* 0x000fc8000782c0ff */
[----:B------:R-:W-:-:S13]  /*0f90*/  PLOP3.LUT P0, PT, P0, P1, PT, 0x2f, 0xf2 ;  /* 0x0000000000f2781c */ /* 0x000fda0000702577 */
[----:B------:R-:W-:Y:S05]  /*0fa0*/  @P0 BRA `(.L_x_26) ;  /* 0x0000000400000947 */ /* 0x000fea0003800000 */
[----:B------:R-:W-:Y:S02]  /*0fb0*/  ISETP.GE.AND P0, PT, R21, RZ, PT ;  /* 0x000000ff1500720c */ /* 0x000fe40003f06270 */
[----:B------:R-:W-:-:S11]  /*0fc0*/  ISETP.GE.AND P1, PT, R15, RZ, PT ;  /* 0x000000ff0f00720c */ /* 0x000fd60003f26270 */
[----:B------:R-:W-:Y:S02]  /*0fd0*/  @P0 IMAD.MOV.U32 R9, RZ, RZ, RZ ;  /* 0x000000ffff090224 */ /* 0x000fe400078e00ff */
[----:B------:R-:W-:Y:S01]  /*0fe0*/  @!P0 FFMA R3, R3, 1.84467440737095516160e+19, RZ ;  /* 0x5f80000003038823 */ /* 0x000fe200000000ff */
[----:B------:R-:W-:Y:S02]  /*0ff0*/  @!P0 IMAD.MOV.U32 R9, RZ, RZ, -0x40 ;  /* 0xffffffc0ff098424 */ /* 0x000fe400078e00ff */
[----:B------:R-:W-:Y:S02]  /*1000*/  @!P1 FFMA R10, R2, 1.84467440737095516160e+19, RZ ;  /* 0x5f800000020a9823 */ /* 0x000fe400000000ff */
[----:B------:R-:W-:-:S07]  /*1010*/  @!P1 VIADD R9, R9, 0x40 ;  /* 0x0000004009099836 */ /* 0x000fce0000000000 */
.L_x_22:
[----:B------:R-:W-:Y:S01]  /*1020*/  LEA R15, R7, 0xc0800000, 0x17 ;  /* 0xc0800000070f7811 */ /* 0x000fe200078eb8ff */
[----:B------:R-:W-:Y:S01]  /*1030*/  VIADD R20, R20, 0xffffff81 ;  /* 0xffffff8114147836 */ /* 0x000fe20000000000 */
[----:B------:R-:W-:Y:S02]  /*1040*/  BSSY.RECONVERGENT B2, `(.L_x_27) ;  /* 0x0000035000027945 */ /* 0x000fe40003800200 */
[----:B------:R-:W-:Y:S01]  /*1050*/  IADD3 R21, PT, PT, -R15, R10, RZ ;  /* 0x0000000a0f157210 */ /* 0x000fe20007ffe1ff */
[C---:B------:R-:W-:Y:S01]  /*1060*/  IMAD R2, R20.reuse, -0x800000, R3 ;  /* 0xff80000014027824 */ /* 0x040fe200078e0203 */
[----:B------:R-:W-:Y:S02]  /*1070*/  IADD3 R20, PT, PT, R20, 0x7f, -R7 ;  /* 0x0000007f14147810 */ /* 0x000fe40007ffe807 */
[----:B------:R-:W0:Y:S01]  /*1080*/  MUFU.RCP R10, R21 ;  /* 0x00000015000a7308 */ /* 0x000e220000001000 */
[----:B------:R-:W-:Y:S02]  /*1090*/  FADD.FTZ R15, -R21, -RZ ;  /* 0x800000ff150f7221 */ /* 0x000fe40000010100 */
[----:B------:R-:W-:-:S02]  /*10a0*/  IMAD.IADD R20, R20, 0x1, R9 ;  /* 0x0000000114147824 */ /* 0x000fc400078e0209 */
[----:B0-----:R-:W-:-:S04]  /*10b0*/  FFMA R23, R10, R15, 1 ;  /* 0x3f8000000a177423 */ /* 0x001fc8000000000f */
[----:B------:R-:W-:-:S04]  /*10c0*/  FFMA R3, R10, R23, R10 ;  /* 0x000000170a037223 */ /* 0x000fc8000000000a */
[----:B------:R-:W-:-:S04]  /*10d0*/  FFMA R10, R2, R3, RZ ;  /* 0x00000003020a7223 */ /* 0x000fc800000000ff */
[----:B------:R-:W-:-:S04]  /*10e0*/  FFMA R22, R15, R10, R2 ;  /* 0x0000000a0f167223 */ /* 0x000fc80000000002 */
[----:B------:R-:W-:-:S04]  /*10f0*/  FFMA R10, R3, R22, R10 ;  /* 0x00000016030a7223 */ /* 0x000fc8000000000a */
[----:B------:R-:W-:-:S04]  /*1100*/  FFMA R15, R15, R10, R2 ;  /* 0x0000000a0f0f7223 */ /* 0x000fc80000000002 */
[----:B------:R-:W-:-:S05]  /*1110*/  FFMA R2, R3, R15, R10 ;  /* 0x0000000f03027223 */ /* 0x000fca000000000a */
[----:B------:R-:W-:-:S04]  /*1120*/  SHF.R.U32.HI R7, RZ, 0x17, R2 ;  /* 0x00000017ff077819 */ /* 0x000fc80000011602 */
[----:B------:R-:W-:-:S05]  /*1130*/  LOP3.LUT R7, R7, 0xff, RZ, 0xc0, !PT ;  /* 0x000000ff07077812 */ /* 0x000fca00078ec0ff */
[----:B------:R-:W-:-:S05]  /*1140*/  IMAD.IADD R21, R7, 0x1, R20 ;  /* 0x0000000107157824 */ /* 0x000fca00078e0214 */
[----:B------:R-:W-:-:S04]  /*1150*/  IADD3 R7, PT, PT, R21, -0x1, RZ ;  /* 0xffffffff15077810 */ /* 0x000fc80007ffe0ff */
[----:B------:R-:W-:-:S13]  /*1160*/  ISETP.GE.U32.AND P0, PT, R7, 0xfe, PT ;  /* 0x000000fe0700780c */ /* 0x000fda0003f06070 */
[----:B------:R-:W-:Y:S05]  /*1170*/  @!P0 BRA `(.L_x_28) ;  /* 0x0000000000808947 */ /* 0x000fea0003800000 */
[----:B------:R-:W-:-:S13]  /*1180*/  ISETP.GT.AND P0, PT, R21, 0xfe, PT ;  /* 0x000000fe1500780c */ /* 0x000fda0003f04270 */
[----:B------:R-:W-:Y:S05]  /*1190*/  @P0 BRA `(.L_x_29) ;  /* 0x00000000006c0947 */ /* 0x000fea0003800000 */
[----:B------:R-:W-:-:S13]  /*11a0*/  ISETP.GE.AND P0, PT, R21, 0x1, PT ;  /* 0x000000011500780c */ /* 0x000fda0003f06270 */
[----:B------:R-:W-:Y:S05]  /*11b0*/  @P0 BRA `(.L_x_30) ;  /* 0x0000000000740947 */ /* 0x000fea0003800000 */
[----:B------:R-:W-:Y:S02]  /*11c0*/  ISETP.GE.AND P0, PT, R21, -0x18, PT ;  /* 0xffffffe81500780c */ /* 0x000fe40003f06270 */
[----:B------:R-:W-:-:S11]  /*11d0*/  LOP3.LUT R2, R2, 0x80000000, RZ, 0xc0, !PT ;  /* 0x8000000002027812 */ /* 0x000fd600078ec0ff */
[----:B------:R-:W-:Y:S05]  /*11e0*/  @!P0 BRA `(.L_x_30) ;  /* 0x0000000000688947 */ /* 0x000fea0003800000 */
[-CC-:B------:R-:W-:Y:S01]  /*11f0*/  FFMA.RZ R7, R3, R15.reuse, R10.reuse ;  /* 0x0000000f03077223 */ /* 0x180fe2000000c00a */
[C---:B------:R-:W-:Y:S01]  /*1200*/  VIADD R20, R21.reuse, 0x20 ;  /* 0x0000002015147836 */ /* 0x040fe20000000000 */
[C---:B------:R-:W-:Y:S02]  /*1210*/  ISETP.NE.AND P2, PT, R21.reuse, RZ, PT ;  /* 0x000000ff1500720c */ /* 0x040fe40003f45270 */
[----:B------:R-:W-:Y:S02]  /*1220*/  ISETP.NE.AND P1, PT, R21, RZ, PT ;  /* 0x000000ff1500720c */ /* 0x000fe40003f25270 */
[----:B------:R-:W-:Y:S01]  /*1230*/  LOP3.LUT R9, R7, 0x7fffff, RZ, 0xc0, !PT ;  /* 0x007fffff07097812 */ /* 0x000fe200078ec0ff */
[CCC-:B------:R-:W-:Y:S01]  /*1240*/  FFMA.RP R7, R3.reuse, R15.reuse, R10.reuse ;  /* 0x0000000f03077223 */ /* 0x1c0fe2000000800a */
[----:B------:R-:W-:Y:S01]  /*1250*/  FFMA.RM R10, R3, R15, R10 ;  /* 0x0000000f030a7223 */ /* 0x000fe2000000400a */
[----:B------:R-:W-:Y:S01]  /*1260*/  IMAD.MOV R3, RZ, RZ, -R21 ;  /* 0x000000ffff037224 */ /* 0x000fe200078e0a15 */
[----:B------:R-:W-:-:S03]  /*1270*/  LOP3.LUT R9, R9, 0x800000, RZ, 0xfc, !PT ;  /* 0x0080000009097812 */ /* 0x000fc600078efcff */
[----:B------:R-:W-:Y:S02]  /*1280*/  FSETP.NEU.FTZ.AND P0, PT, R7, R10, PT ;  /* 0x0000000a0700720b */ /* 0x000fe40003f1d000 */
[----:B------:R-:W-:Y:S02]  /*1290*/  SHF.L.U32 R20, R9, R20, RZ ;  /* 0x0000001409147219 */ /* 0x000fe400000006ff */
[----:B------:R-:W-:Y:S02]  /*12a0*/  SEL R10, R3, RZ, P2 ;  /* 0x000000ff030a7207 */ /* 0x000fe40001000000 */
[----:B------:R-:W-:Y:S02]  /*12b0*/  ISETP.NE.AND P1, PT, R20, RZ, P1 ;  /* 0x000000ff1400720c */ /* 0x000fe40000f25270 */
[----:B------:R-:W-:Y:S02]  /*12c0*/  SHF.R.U32.HI R10, RZ, R10, R9 ;  /* 0x0000000aff0a7219 */ /* 0x000fe40000011609 */
[----:B------:R-:W-:-:S02]  /*12d0*/  PLOP3.LUT P0, PT, P0, P1, PT, 0xf8, 0x8f ;  /* 0x00000000008f781c */ /* 0x000fc40000703f70 */
[----:B------:R-:W-:Y:S02]  /*12e0*/  SHF.R.U32.HI R20, RZ, 0x1, R10 ;  /* 0x00000001ff147819 */ /* 0x000fe4000001160a */
[----:B------:R-:W-:-:S04]  /*12f0*/  SEL R3, RZ, 0x1, !P0 ;  /* 0x00000001ff037807 */ /* 0x000fc80004000000 */
[----:B------:R-:W-:-:S04]  /*1300*/  LOP3.LUT R3, R3, 0x1, R20, 0xf8, !PT ;  /* 0x0000000103037812 */ /* 0x000fc800078ef814 */
[----:B------:R-:W-:-:S05]  /*1310*/  LOP3.LUT R3, R3, R10, RZ, 0xc0, !PT ;  /* 0x0000000a03037212 */ /* 0x000fca00078ec0ff */
[----:B------:R-:W-:-:S05]  /*1320*/  IMAD.IADD R3, R20, 0x1, R3 ;  /* 0x0000000114037824 */ /* 0x000fca00078e0203 */
[----:B------:R-:W-:Y:S01]  /*1330*/  LOP3.LUT R2, R3, R2, RZ, 0xfc, !PT ;  /* 0x0000000203027212 */ /* 0x000fe200078efcff */
[----:B------:R-:W-:Y:S06]  /*1340*/  BRA `(.L_x_30) ;  /* 0x0000000000107947 */ /* 0x000fec0003800000 */
.L_x_29:
[----:B------:R-:W-:-:S04]  /*1350*/  LOP3.LUT R2, R2, 0x80000000, RZ, 0xc0, !PT ;  /* 0x8000000002027812 */ /* 0x000fc800078ec0ff */
[----:B------:R-:W-:Y:S01]  /*1360*/  LOP3.LUT R2, R2, 0x7f800000, RZ, 0xfc, !PT ;  /* 0x7f80000002027812 */ /* 0x000fe200078efcff */
[----:B------:R-:W-:Y:S06]  /*1370*/  BRA `(.L_x_30) ;  /* 0x0000000000047947 */ /* 0x000fec0003800000 */
.L_x_28:
[----:B------:R-:W-:-:S07]  /*1380*/  LEA R2, R20, R2, 0x17 ;  /* 0x0000000214027211 */ /* 0x000fce00078eb8ff */
.L_x_30:
[----:B------:R-:W-:Y:S05]  /*1390*/  BSYNC.RECONVERGENT B2 ;  /* 0x0000000000027941 */ /* 0x000fea0003800200 */
.L_x_27:
[----:B------:R-:W-:Y:S05]  /*13a0*/  BRA `(.L_x_31) ;  /* 0x0000000000207947 */ /* 0x000fea0003800000 */
.L_x_26:
[----:B------:R-:W-:-:S04]  /*13b0*/  LOP3.LUT R2, R10, 0x80000000, R3, 0x48, !PT ;  /* 0x800000000a027812 */ /* 0x000fc800078e4803 */
[----:B------:R-:W-:Y:S01]  /*13c0*/  LOP3.LUT R2, R2, 0x7f800000, RZ, 0xfc, !PT ;  /* 0x7f80000002027812 */ /* 0x000fe200078efcff */
[----:B------:R-:W-:Y:S06]  /*13d0*/  BRA `(.L_x_31) ;  /* 0x0000000000147947 */ /* 0x000fec0003800000 */
.L_x_25:
[----:B------:R-:W-:Y:S01]  /*13e0*/  LOP3.LUT R2, R10, 0x80000000, R3, 0x48, !PT ;  /* 0x800000000a027812 */ /* 0x000fe200078e4803 */
[----:B------:R-:W-:Y:S06]  /*13f0*/  BRA `(.L_x_31) ;  /* 0x00000000000c7947 */ /* 0x000fec0003800000 */
.L_x_24:
[----:B------:R-:W0:Y:S01]  /*1400*/  MUFU.RSQ R2, -QNAN ;  /* 0xffc0000000027908 */ /* 0x000e220000001400 */
[----:B------:R-:W-:Y:S05]  /*1410*/  BRA `(.L_x_31) ;  /* 0x0000000000047947 */ /* 0x000fea0003800000 */
.L_x_23:
[----:B------:R-:W-:-:S07]  /*1420*/  FADD.FTZ R2, R3, R2 ;  /* 0x0000000203027221 */ /* 0x000fce0000010000 */
.L_x_31:
[----:B------:R-:W-:Y:S05]  /*1430*/  BSYNC.RECONVERGENT B1 ;  /* 0x0000000000017941 */ /* 0x000fea0003800200 */
.L_x_21:
[----:B------:R-:W-:-:S04]  /*1440*/  IMAD.MOV.U32 R9, RZ, RZ, 0x0 ;  /* 0x00000000ff097424 */ /* 0x000fc800078e00ff */
[----:B0-----:R-:W-:Y:S05]  /*1450*/  RET.REL.NODEC R8 `(_Z16extractFeatures2PKfS0_iPf) ;  /* 0xffffffe808e87950 */ /* 0x001fea0003c3ffff */
.L_x_32:
[----:B------:R-:W-:-:S00]  /*1460*/  BRA `(.L_x_32) ;  /* 0xfffffffc00fc7947 */ /* 0x000fc0000383ffff */
[----:B------:R-:W-:-:S00]  /*1470*/  NOP ;  /* 0x0000000000007918 */ /* 0x000fc00000000000 */
        /* <DEDUP_REMOVED lines=8> */
.L_x_149:


//--------------------- .text._Z15extractFeaturesPKfS0_iPf --------------------------
	.section	.text._Z15extractFeaturesPKfS0_iPf,"ax",@progbits
	.align	128
        .global         _Z15extractFeaturesPKfS0_iPf
        .type           _Z15extractFeaturesPKfS0_iPf,@function
        .size           _Z15extractFeaturesPKfS0_iPf,(.L_x_151 - _Z15extractFeaturesPKfS0_iPf)
        .other          _Z15extractFeaturesPKfS0_iPf,@"STO_CUDA_ENTRY STV_DEFAULT"
_Z15extractFeaturesPKfS0_iPf:
.text._Z15extractFeaturesPKfS0_iPf:
[----:B------:R-:W0:Y:S01]  /*0000*/  LDC R1, c[0x0][0x37c] ;  /* 0x0000df00ff017b82 */ /* 0x000e220000000800 */
[----:B------:R-:W1:Y:S07]  /*0010*/  S2R R22, SR_TID.X ;  /* 0x0000000000167919 */ /* 0x000e6e0000002100 */
[----:B------:R-:W2:Y:S01]  /*0020*/  S2UR UR38, SR_CgaCtaId ;  /* 0x00000000002679c3 */ /* 0x000ea20000008800 */
[----:B------:R-:W-:Y:S01]  /*0030*/  UMOV UR4, 0x400 ;  /* 0x0000040000047882 */ /* 0x000fe20000000000 */
[----:B------:R-:W3:Y:S01]  /*0040*/  LDCU.64 UR36, c[0x0][0x358] ;  /* 0x00006b00ff2477ac */ /* 0x000ee20008000a00 */
[----:B------:R-:W4:Y:S01]  /*0050*/  S2R R19, SR_TID.Y ;  /* 0x0000000000137919 */ /* 0x000f220000002200 */
[----:B------:R-:W-:Y:S01]  /*0060*/  BSSY.RECONVERGENT B6, `(.L_x_33) ;  /* 0x0000022000067945 */ /* 0x000fe20003800200 */
[----:B0-----:R-:W-:-:S02]  /*0070*/  VIADD R1, R1, 0xfffffff0 ;  /* 0xfffffff001017836 */ /* 0x001fc40000000000 */
        /* <DEDUP_REMOVED lines=12> */
[----:B------:R-:W-:Y:S01]  /*0140*/  HFMA2 R12, -RZ, RZ, 0, 1.07288360595703125e-06 ;  /* 0x00000012ff0c7431 */ /* 0x000fe200000001ff */
[----:B------:R-:W-:-:S13]  /*0150*/  ISETP.GT.U32.AND P1, PT, R22, 0x7, PT ;  /* 0x000000071600780c */ /* 0x000fda0003f24070 */
[----:B------:R-:W-:Y:S05]  /*0160*/  @!P0 BRA P1, `(.L_x_34) ;  /* 0x0000000000448947 */ /* 0x000fea0000800000 */
[----:B------:R-:W-:Y:S01]  /*0170*/  ISETP.GT.U32.AND P0, PT, R19, 0x7, PT ;  /* 0x000000071300780c */ /* 0x000fe20003f04070 */
[----:B------:R-:W-:Y:S01]  /*0180*/  IMAD.MOV.U32 R12, RZ, RZ, 0x9 ;  /* 0x00000009ff0c7424 */ /* 0x000fe200078e00ff */
[----:B------:R-:W-:-:S13]  /*0190*/  ISETP.LT.U32.AND P1, PT, R22, 0x8, PT ;  /* 0x000000081600780c */ /* 0x000fda0003f21070 */
[----:B------:R-:W-:Y:S05]  /*01a0*/  @P0 BRA P1, `(.L_x_34) ;  /* 0x0000000000340947 */ /* 0x000fea0000800000 */
[----:B------:R-:W-:Y:S01]  /*01b0*/  VIMNMX.U32 R0, PT, PT, R19, R22, PT ;  /* 0x0000001613007248 */ /* 0x000fe20003fe0000 */
[----:B------:R-:W-:-:S03]  /*01c0*/  IMAD.MOV.U32 R12, RZ, RZ, 0x1b ;  /* 0x0000001bff0c7424 */ /* 0x000fc600078e00ff */
[----:B------:R-:W-:-:S13]  /*01d0*/  ISETP.GT.U32.AND P0, PT, R0, 0x7, PT ;  /* 0x000000070000780c */ /* 0x000fda0003f04070 */
[----:B------:R-:W-:Y:S05]  /*01e0*/  @P0 BRA `(.L_x_34) ;  /* 0x0000000000240947 */ /* 0x000fea0003800000 */
[----:B------:R-:W-:Y:S01]  /*01f0*/  MOV R0, 0x0 ;  /* 0x0000000000007802 */ /* 0x000fe20000000f00 */
[----:B------:R-:W1:Y:S01]  /*0200*/  LDCU.64 UR4, c[0x4][0x8] ;  /* 0x01000100ff0477ac */ /* 0x000e620008000a00 */
[----:B------:R-:W-:Y:S02]  /*0210*/  CS2R R6, SRZ ;  /* 0x0000000000067805 */ /* 0x000fe4000001ff00 */
[----:B------:R2:W3:Y:S01]  /*0220*/  LDC.64 R2, c[0x4][R0] ;  /* 0x0100000000027b82 */ /* 0x0004e20000000a00 */
[----:B-1----:R-:W-:Y:S01]  /*0230*/  MOV R4, UR4 ;  /* 0x0000000400047c02 */ /* 0x002fe20008000f00 */
[----:B--2---:R-:W-:-:S07]  /*0240*/  IMAD.U32 R5, RZ, RZ, UR5 ;  /* 0x00000005ff057e24 */ /* 0x004fce000f8e00ff */
[----:B------:R-:W-:-:S07]  /*0250*/  LEPC R20, `(.L_x_35) ;  /* 0x000000001014794e */ /* 0x000fce0000000000 */
[----:B0--3--:R-:W-:Y:S05]  /*0260*/  CALL.ABS.NOINC R2 ;  /* 0x0000000002007343 */ /* 0x009fea0003c00000 */
.L_x_35:
[----:B------:R-:W-:-:S07]  /*0270*/  IMAD.MOV.U32 R12, RZ, RZ, RZ ;  /* 0x000000ffff0c7224 */ /* 0x000fce00078e00ff */
.L_x_34:
[----:B------:R-:W-:Y:S05]  /*0280*/  BSYNC.RECONVERGENT B6 ;  /* 0x0000000000067941 */ /* 0x000fea0003800200 */
.L_x_33:
[----:B------:R-:W1:Y:S01]  /*0290*/  S2R R6, SR_CTAID.Y ;  /* 0x0000000000067919 */ /* 0x000e620000002600 */
[----:B------:R-:W2:Y:S01]  /*02a0*/  LDC.64 R4, c[0x0][0x388] ;  /* 0x0000e200ff047b82 */ /* 0x000ea20000000a00 */
[----:B------:R-:W3:Y:S01]  /*02b0*/  LDCU UR4, c[0x0][0x390] ;  /* 0x00007200ff0477ac */ /* 0x000ee20008000800 */
[----:B------:R-:W4:Y:S06]  /*02c0*/  S2R R11, SR_CTAID.X ;  /* 0x00000000000b7919 */ /* 0x000f2c0000002500 */
[----:B------:R-:W0:Y:S01]  /*02d0*/  LDC.64 R2, c[0x0][0x380] ;  /* 0x0000e000ff027b82 */ /* 0x000e220000000a00 */
[----:B-1----:R-:W-:Y:S01]  /*02e0*/  LEA R19, R6, R19, 0x3 ;  /* 0x0000001306137211 */ /* 0x002fe200078e18ff */
[----:B----4-:R-:W-:-:S04]  /*02f0*/  IMAD R22, R11, 0x8, R22 ;  /* 0x000000080b167824 */ /* 0x010fc800078e0216 */
[----:B---3--:R-:W-:-:S04]  /*0300*/  IMAD R19, R19, UR4, R22 ;  /* 0x0000000413137c24 */ /* 0x008fc8000f8e0216 */
[----:B--2---:R-:W-:-:S05]  /*0310*/  IMAD.WIDE.U32 R4, R19, 0x4, R4 ;  /* 0x0000000413047825 */ /* 0x004fca00078e0004 */
[----:B------:R-:W2:Y:S01]  /*0320*/  LDG.E R0, desc[UR36][R4.64] ;  /* 0x0000002404007981 */ /* 0x000ea2000c1e1900 */
[----:B0-----:R-:W-:-:S05]  /*0330*/  IMAD.WIDE.U32 R2, R19, 0x4, R2 ;  /* 0x0000000413027825 */ /* 0x001fca00078e0002 */
[----:B------:R0:W5:Y:S01]  /*0340*/  LDG.E R13, desc[UR36][R2.64] ;  /* 0x00000024020d7981 */ /* 0x000162000c1e1900 */
[----:B------:R-:W1:Y:S01]  /*0350*/  LDCU UR4, c[0x0][0x370] ;  /* 0x00006e00ff0477ac */ /* 0x000e620008000800 */
[----:B------:R-:W-:Y:S01]  /*0360*/  LEA R12, R12, UR38, 0x2 ;  /* 0x000000260c0c7c11 */ /* 0x000fe2000f8e10ff */
[----:B-1----:R-:W-:Y:S01]  /*0370*/  IMAD R11, R6, UR4, R11 ;  /* 0x00000004060b7c24 */ /* 0x002fe2000f8e020b */
[----:B--2---:R-:W-:-:S13]  /*0380*/  FSETP.GTU.AND P0, PT, R0, 10, PT ;  /* 0x412000000000780b */ /* 0x004fda0003f0c000 */
[----:B0-----:R-:W-:Y:S05]  /*0390*/  @P0 BRA `(.L_x_36) ;  /* 0x0000000000640947 */ /* 0x001fea0003800000 */
[----:B------:R-:W-:Y:S02]  /*03a0*/  HFMA2 R2, -RZ, RZ, 2.8125, 0 ;  /* 0x41a00000ff027431 */ /* 0x000fe400000001ff */
[----:B------:R-:W-:Y:S01]  /*03b0*/  FADD R0, R0, 10 ;  /* 0x4120000000007421 */ /* 0x000fe20000000000 */
[----:B------:R-:W-:Y:S01]  /*03c0*/  IMAD.MOV.U32 R3, RZ, RZ, 0x3d4ccccd ;  /* 0x3d4ccccdff037424 */ /* 0x000fe200078e00ff */
[----:B------:R-:W-:Y:S02]  /*03d0*/  BSSY.RECONVERGENT B0, `(.L_x_37) ;  /* 0x000000e000007945 */ /* 0x000fe40003800200 */
[----:B-----5:R-:W-:-:S04]  /*03e0*/  FMUL R0, R13, R0 ;  /* 0x000000000d007220 */ /* 0x020fc80000400000 */
[----:B------:R-:W0:Y:S01]  /*03f0*/  FCHK P0, R0, 20 ;  /* 0x41a0000000007902 */ /* 0x000e220000000000 */
[----:B------:R-:W-:-:S04]  /*0400*/  FFMA R2, R3, -R2, 1 ;  /* 0x3f80000003027423 */ /* 0x000fc80000000802 */
[----:B------:R-:W-:-:S04]  /*0410*/  FFMA R3, R2, R3, 0.050000000745058059692 ;  /* 0x3d4ccccd02037423 */ /* 0x000fc80000000003 */
[----:B------:R-:W-:-:S04]  /*0420*/  FFMA R2, R0, R3, RZ ;  /* 0x0000000300027223 */ /* 0x000fc800000000ff */
[----:B------:R-:W-:-:S04]  /*0430*/  FFMA R4, R2, -20, R0 ;  /* 0xc1a0000002047823 */ /* 0x000fc80000000000 */
[----:B------:R-:W-:Y:S01]  /*0440*/  FFMA R3, R3, R4, R2 ;  /* 0x0000000403037223 */ /* 0x000fe20000000002 */
[----:B0-----:R-:W-:Y:S06]  /*0450*/  @!P0 BRA `(.L_x_38) ;  /* 0x0000000000148947 */ /* 0x001fec0003800000 */
[----:B------:R-:W-:Y:S01]  /*0460*/  IMAD.MOV.U32 R2, RZ, RZ, R0 ;  /* 0x000000ffff027224 */ /* 0x000fe200078e0000 */
[----:B------:R-:W-:Y:S01]  /*0470*/  MOV R8, 0x4a0 ;  /* 0x000004a000087802 */ /* 0x000fe20000000f00 */
[----:B------:R-:W-:-:S07]  /*0480*/  IMAD.MOV.U32 R3, RZ, RZ, 0x41a00000 ;  /* 0x41a00000ff037424 */ /* 0x000fce00078e00ff */
[----:B------:R-:W-:Y:S05]  /*0490*/  CALL.REL.NOINC `($__internal_2_$__cuda_sm3x_div_rn_noftz_f32_slowpath) ;  /* 0x0000000c00f87944 */ /* 0x000fea0003c00000 */
[----:B------:R-:W-:-:S07]  /*04a0*/  MOV R3, R2 ;  /* 0x0000000200037202 */ /* 0x000fce0000000f00 */
.L_x_38:
[----:B------:R-:W-:Y:S05]  /*04b0*/  BSYNC.RECONVERGENT B0 ;  /* 0x0000000000007941 */ /* 0x000fea0003800200 */
.L_x_37:
[----:B------:R-:W-:Y:S01]  /*04c0*/  BSSY.RECONVERGENT B0, `(.L_x_39) ;  /* 0x0000005000007945 */ /* 0x000fe20003800200 */
.L_x_40:
[----:B------:R-:W0:Y:S02]  /*04d0*/  LDS R4, [R12] ;  /* 0x000000000c047984 */ /* 0x000e240000000800 */
[----:B0-----:R-:W-:-:S05]  /*04e0*/  FADD R5, R3, R4 ;  /* 0x0000000403057221 */ /* 0x001fca0000000000 */
[----:B------:R-:W0:Y:S02]  /*04f0*/  ATOMS.CAST.SPIN P0, [R12], R4, R5 ;  /* 0x000000040c00758d */ /* 0x000e240001800005 */
[----:B0-----:R-:W-:Y:S05]  /*0500*/  @!P0 BRA `(.L_x_40) ;  /* 0xfffffffc00f08947 */ /* 0x001fea000383ffff */
[----:B------:R-:W-:Y:S05]  /*0510*/  BSYNC.RECONVERGENT B0 ;  /* 0x0000000000007941 */ /* 0x000fea0003800200 */
.L_x_39:
[----:B------:R-:W-:Y:S05]  /*0520*/  BRA `(.L_x_41) ;  /* 0x0000000800047947 */ /* 0x000fea0003800000 */
.L_x_36:
[----:B------:R-:W-:-:S13]  /*0530*/  FSETP.GE.AND P0, PT, R0, 170, PT ;  /* 0x432a00000000780b */ /* 0x000fda0003f06000 */
[----:B------:R-:W-:Y:S05]  /*0540*/  @!P0 BRA `(.L_x_42) ;  /* 0x0000000000588947 */ /* 0x000fea0003800000 */
[----:B------:R-:W-:Y:S02]  /*0550*/  IMAD.MOV.U32 R3, RZ, RZ, 0x3d4ccccd ;  /* 0x3d4ccccdff037424 */ /* 0x000fe400078e00ff */
[----:B------:R-:W-:Y:S01]  /*0560*/  FADD R0, -R0, 190 ;  /* 0x433e000000007421 */ /* 0x000fe20000000100 */
[----:B------:R-:W-:Y:S01]  /*0570*/  IMAD.MOV.U32 R2, RZ, RZ, 0x41a00000 ;  /* 0x41a00000ff027424 */ /* 0x000fe200078e00ff */
[----:B------:R-:W-:Y:S03]  /*0580*/  BSSY.RECONVERGENT B0, `(.L_x_43) ;  /* 0x000000d000007945 */ /* 0x000fe60003800200 */
[----:B------:R-:W-:Y:S01]  /*0590*/  FFMA R4, R3, -R2, 1 ;  /* 0x3f80000003047423 */ /* 0x000fe20000000802 */
[----:B-----5:R-:W-:-:S03]  /*05a0*/  FMUL R2, R13, R0 ;  /* 0x000000000d027220 */ /* 0x020fc60000400000 */
[----:B------:R-:W-:Y:S01]  /*05b0*/  FFMA R0, R4, R3, 0.050000000745058059692 ;  /* 0x3d4ccccd04007423 */ /* 0x000fe20000000003 */
[----:B------:R-:W0:Y:S03]  /*05c0*/  FCHK P0, R2, 20 ;  /* 0x41a0000002007902 */ /* 0x000e260000000000 */
[----:B------:R-:W-:-:S04]  /*05d0*/  FFMA R3, R0, R2, RZ ;  /* 0x0000000200037223 */ /* 0x000fc800000000ff */
[----:B------:R-:W-:-:S04]  /*05e0*/  FFMA R4, R3, -20, R2 ;  /* 0xc1a0000003047823 */ /* 0x000fc80000000002 */
[----:B------:R-:W-:Y:S01]  /*05f0*/  FFMA R3, R0, R4, R3 ;  /* 0x0000000400037223 */ /* 0x000fe20000000003 */
[----:B0-----:R-:W-:Y:S06]  /*0600*/  @!P0 BRA `(.L_x_44) ;  /* 0x0000000000108947 */ /* 0x001fec0003800000 */
[----:B------:R-:W-:Y:S01]  /*0610*/  HFMA2 R3, -RZ, RZ, 2.8125, 0 ;  /* 0x41a00000ff037431 */ /* 0x000fe200000001ff */
[----:B------:R-:W-:-:S07]  /*0620*/  MOV R8, 0x640 ;  /* 0x0000064000087802 */ /* 0x000fce0000000f00 */
[----:B------:R-:W-:Y:S05]  /*0630*/  CALL.REL.NOINC `($__internal_2_$__cuda_sm3x_div_rn_noftz_f32_slowpath) ;  /* 0x0000000c00907944 */ /* 0x000fea0003c00000 */
[----:B------:R-:W-:-:S07]  /*0640*/  IMAD.MOV.U32 R3, RZ, RZ, R2 ;  /* 0x000000ffff037224 */ /* 0x000fce00078e0002 */
.L_x_44:
[----:B------:R-:W-:Y:S05]  /*0650*/  BSYNC.RECONVERGENT B0 ;  /* 0x0000000000007941 */ /* 0x000fea0003800200 */
.L_x_43:
[----:B------:R-:W0:Y:S02]  /*0660*/  LDS R4, [R12+0x24] ;  /* 0x000024000c047984 */ /* 0x000e240000000800 */
[----:B0-----:R-:W-:-:S05]  /*0670*/  FADD R5, R3, R4 ;  /* 0x0000000403057221 */ /* 0x001fca0000000000 */
[----:B------:R-:W0:Y:S02]  /*0680*/  ATOMS.CAST.SPIN P0, [R12+0x24], R4, R5 ;  /* 0x000024040c00758d */ /* 0x000e240001800005 */
[----:B0-----:R-:W-:Y:S05]  /*0690*/  @!P0 BRA `(.L_x_43) ;  /* 0xfffffffc00f08947 */ /* 0x001fea000383ffff */
[----:B------:R-:W-:Y:S05]  /*06a0*/  BRA `(.L_x_41) ;  /* 0x0000000400a47947 */ /* 0x000fea0003800000 */
.L_x_42:
[----:B------:R-:W-:Y:S01]  /*06b0*/  MOV R3, 0x1e ;  /* 0x0000001e00037802 */ /* 0x000fe20000000f00 */
[----:B------:R-:W-:Y:S02]  /*06c0*/  HFMA2 R6, -RZ, RZ, 0, 5.36441802978515625e-06 ;  /* 0x0000005aff067431 */ /* 0x000fe400000001ff */
[----:B------:R-:W-:Y:S01]  /*06d0*/  IMAD.MOV.U32 R2, RZ, RZ, 0xa ;  /* 0x0000000aff027424 */ /* 0x000fe200078e00ff */
[----:B------:R-:W-:Y:S01]  /*06e0*/  MOV R9, 0x96 ;  /* 0x0000009600097802 */ /* 0x000fe20000000f00 */
[----:B------:R-:W-:Y:S01]  /*06f0*/  IMAD.MOV.U32 R5, RZ, RZ, 0x46 ;  /* 0x00000046ff057424 */ /* 0x000fe200078e00ff */
[----:B------:R0:W-:Y:S01]  /*0700*/  STL.U8 [R1+0x1], R3 ;  /* 0x0000010301007387 */ /* 0x0001e20000100000 */
[----:B------:R-:W-:Y:S01]  /*0710*/  IMAD.MOV.U32 R7, RZ, RZ, 0x6e ;  /* 0x0000006eff077424 */ /* 0x000fe200078e00ff */
[----:B------:R-:W1:Y:S01]  /*0720*/  FCHK P0, R0, 20 ;  /* 0x41a0000000007902 */ /* 0x000e620000000000 */
[----:B------:R-:W-:Y:S01]  /*0730*/  IMAD.MOV.U32 R8, RZ, RZ, 0x82 ;  /* 0x00000082ff087424 */ /* 0x000fe200078e00ff */
[----:B------:R2:W-:Y:S01]  /*0740*/  STL.U8 [R1], R2 ;  /* 0x0000000201007387 */ /* 0x0005e20000100000 */
[----:B------:R-:W-:Y:S01]  /*0750*/  IMAD.MOV.U32 R10, RZ, RZ, 0xaa ;  /* 0x000000aaff0a7424 */ /* 0x000fe200078e00ff */
[----:B------:R-:W-:Y:S01]  /*0760*/  BSSY.RECONVERGENT B0, `(.L_x_45) ;  /* 0x0000015000007945 */ /* 0x000fe20003800200 */
[----:B------:R-:W-:Y:S01]  /*0770*/  IMAD.MOV.U32 R4, RZ, RZ, 0x32 ;  /* 0x00000032ff047424 */ /* 0x000fe200078e00ff */
[----:B------:R-:W-:Y:S01]  /*0780*/  STL.U8 [R1+0x3], R5 ;  /* 0x0000030501007387 */ /* 0x000fe20000100000 */
[----:B0-----:R-:W-:-:S03]  /*0790*/  HFMA2 R3, -RZ, RZ, 2.8125, 0 ;  /* 0x41a00000ff037431 */ /* 0x001fc600000001ff */
[----:B------:R-:W-:Y:S01]  /*07a0*/  STL.U8 [R1+0x4], R6 ;  /* 0x0000040601007387 */ /* 0x000fe20000100000 */
[----:B--2---:R-:W-:-:S03]  /*07b0*/  IMAD.MOV.U32 R2, RZ, RZ, 0x3d4ccccd ;  /* 0x3d4ccccdff027424 */ /* 0x004fc600078e00ff */
[----:B------:R-:W-:Y:S04]  /*07c0*/  STL.U8 [R1+0x5], R7 ;  /* 0x0000050701007387 */ /* 0x000fe80000100000 */
[----:B------:R-:W-:Y:S01]  /*07d0*/  STL.U8 [R1+0x6], R8 ;  /* 0x0000060801007387 */ /* 0x000fe20000100000 */
[----:B------:R-:W-:-:S03]  /*07e0*/  FFMA R3, R2, -R3, 1 ;  /* 0x3f80000002037423 */ /* 0x000fc60000000803 */
[----:B------:R-:W-:Y:S04]  /*07f0*/  STL.U8 [R1+0x7], R9 ;  /* 0x0000070901007387 */ /* 0x000fe80000100000 */
[----:B------:R-:W-:Y:S04]  /*0800*/  STL.U8 [R1+0x8], R10 ;  /* 0x0000080a01007387 */ /* 0x000fe80000100000 */
[----:B------:R0:W-:Y:S02]  /*0810*/  STL.U8 [R1+0x2], R4 ;  /* 0x0000020401007387 */ /* 0x0001e40000100000 */
[----:B0-----:R-:W-:-:S04]  /*0820*/  FFMA R4, R3, R2, 0.050000000745058059692 ;  /* 0x3d4ccccd03047423 */ /* 0x001fc80000000002 */
[----:B------:R-:W-:-:S04]  /*0830*/  FFMA R3, R0, R4, RZ ;  /* 0x0000000400037223 */ /* 0x000fc800000000ff */
[----:B------:R-:W-:-:S04]  /*0840*/  FFMA R2, R3, -20, R0 ;  /* 0xc1a0000003027823 */ /* 0x000fc80000000000 */
[----:B------:R-:W-:Y:S01]  /*0850*/  FFMA R2, R4, R2, R3 ;  /* 0x0000000204027223 */ /* 0x000fe20000000003 */
[----:B-1----:R-:W-:Y:S06]  /*0860*/  @!P0 BRA `(.L_x_46) ;  /* 0x0000000000108947 */ /* 0x002fec0003800000 */
[----:B------:R-:W-:Y:S01]  /*0870*/  IMAD.MOV.U32 R2, RZ, RZ, R0 ;  /* 0x000000ffff027224 */ /* 0x000fe200078e0000 */
[----:B------:R-:W-:Y:S01]  /*0880*/  MOV R8, 0x8b0 ;  /* 0x000008b000087802 */ /* 0x000fe20000000f00 */
[----:B------:R-:W-:-:S07]  /*0890*/  IMAD.MOV.U32 R3, RZ, RZ, 0x41a00000 ;  /* 0x41a00000ff037424 */ /* 0x000fce00078e00ff */
[----:B-----5:R-:W-:Y:S05]  /*08a0*/  CALL.REL.NOINC `($__internal_2_$__cuda_sm3x_div_rn_noftz_f32_slowpath) ;  /* 0x0000000800f47944 */ /* 0x020fea0003c00000 */
.L_x_46:
[----:B------:R-:W-:Y:S05]  /*08b0*/  BSYNC.RECONVERGENT B0 ;  /* 0x0000000000007941 */ /* 0x000fea0003800200 */
.L_x_45:
[----:B------:R-:W0:Y:S02]  /*08c0*/  F2F.F64.F32 R2, R2 ;  /* 0x0000000200027310 */ /* 0x000e240000201800 */
[----:B0-----:R-:W-:-:S06]  /*08d0*/  DADD R6, R2, -0.5 ;  /* 0xbfe0000002067429 */ /* 0x001fcc0000000000 */
[----:B------:R-:W0:Y:S08]  /*08e0*/  F2I.F64.CEIL R8, R6 ;  /* 0x0000000600087311 */ /* 0x000e300000309100 */
[----:B------:R-:W1:Y:S01]  /*08f0*/  F2I.F64.FLOOR R3, R6 ;  /* 0x0000000600037311 */ /* 0x000e620000305100 */
[----:B0-----:R-:W-:-:S04]  /*0900*/  PRMT R4, R8, 0x8880, RZ ;  /* 0x0000888008047816 */ /* 0x001fc800000000ff */
[----:B------:R-:W-:-:S04]  /*0910*/  ISETP.GT.AND P0, PT, R4, 0x8, PT ;  /* 0x000000080400780c */ /* 0x000fc80003f04270 */
[C---:B------:R-:W-:Y:S02]  /*0920*/  SEL R4, R8.reuse, RZ, !P0 ;  /* 0x000000ff08047207 */ /* 0x040fe40004000000 */
[----:B-1----:R-:W-:Y:S02]  /*0930*/  LOP3.LUT P0, RZ, R8, 0xff, R3, 0x48, !PT ;  /* 0x000000ff08ff7812 */ /* 0x002fe40007804803 */
[----:B------:R-:W-:-:S04]  /*0940*/  LOP3.LUT R5, R4, 0xffff, RZ, 0xc0, !PT ;  /* 0x0000ffff04057812 */ /* 0x000fc800078ec0ff */
[----:B------:R-:W-:Y:S02]  /*0950*/  PRMT R2, R5, 0x8880, RZ ;  /* 0x0000888005027816 */ /* 0x000fe400000000ff */
[----:B------:R-:W-:-:S03]  /*0960*/  IADD3 R5, PT, PT, R3, -0x1, RZ ;  /* 0xffffffff03057810 */ /* 0x000fc60007ffe0ff */
[----:B------:R-:W-:Y:S02]  /*0970*/  IMAD.IADD R6, R1, 0x1, R2 ;  /* 0x0000000101067824 */ /* 0x000fe400078e0202 */
[----:B------:R-:W-:-:S04]  /*0980*/  @P0 IMAD.MOV R5, RZ, RZ, R3 ;  /* 0x000000ffff050224 */ /* 0x000fc800078e0203 */
[----:B------:R-:W2:Y:S01]  /*0990*/  LDL.U8 R6, [R6] ;  /* 0x0000000006067983 */ /* 0x000ea20000100000 */
[----:B------:R-:W-:-:S04]  /*09a0*/  PRMT R2, R5, 0x8880, RZ ;  /* 0x0000888005027816 */ /* 0x000fc800000000ff */
[----:B------:R-:W-:-:S04]  /*09b0*/  ISETP.GE.AND P0, PT, R2, RZ, PT ;  /* 0x000000ff0200720c */ /* 0x000fc80003f06270 */
[----:B------:R-:W-:-:S04]  /*09c0*/  SEL R3, R5, 0x8, P0 ;  /* 0x0000000805037807 */ /* 0x000fc80000000000 */
[----:B------:R-:W-:-:S04]  /*09d0*/  LOP3.LUT R2, R3, 0xff, RZ, 0xc0, !PT ;  /* 0x000000ff03027812 */ /* 0x000fc800078ec0ff */
[----:B------:R-:W-:-:S06]  /*09e0*/  IADD3 R5, PT, PT, R1, R2, RZ ;  /* 0x0000000201057210 */ /* 0x000fcc0007ffe0ff */
[----:B------:R-:W5:Y:S01]  /*09f0*/  LDL.U8 R5, [R5] ;  /* 0x0000000005057983 */ /* 0x000f620000100000 */
[----:B------:R-:W-:Y:S02]  /*0a00*/  IMAD.MOV.U32 R2, RZ, RZ, 0x3d4ccccd ;  /* 0x3d4ccccdff027424 */ /* 0x000fe400078e00ff */
[----:B------:R-:W-:-:S04]  /*0a10*/  IMAD.MOV.U32 R7, RZ, RZ, 0x41a00000 ;  /* 0x41a00000ff077424 */ /* 0x000fc800078e00ff */
[----:B------:R-:W-:-:S04]  /*0a20*/  FFMA R9, R2, -R7, 1 ;  /* 0x3f80000002097423 */ /* 0x000fc80000000807 */
[----:B------:R-:W-:Y:S01]  /*0a30*/  FFMA R2, R9, R2, 0.050000000745058059692 ;  /* 0x3d4ccccd09027423 */ /* 0x000fe20000000002 */
[----:B------:R-:W-:Y:S01]  /*0a40*/  LOP3.LUT R3, R3, 0xff, RZ, 0xc0, !PT ;  /* 0x000000ff03037812 */ /* 0x000fe200078ec0ff */
[----:B------:R-:W-:Y:S01]  /*0a50*/  BSSY.RECONVERGENT B0, `(.L_x_47) ;  /* 0x000000d000007945 */ /* 0x000fe20003800200 */
[----:B--2---:R-:W-:-:S05]  /*0a60*/  I2FP.F32.U32 R7, R6 ;  /* 0x0000000600077245 */ /* 0x004fca0000201000 */
[----:B------:R-:W-:-:S04]  /*0a70*/  FADD R8, -R0, R7 ;  /* 0x0000000700087221 */ /* 0x000fc80000000100 */
[----:B------:R-:W0:Y:S01]  /*0a80*/  FCHK P0, R8, 20 ;  /* 0x41a0000008007902 */ /* 0x000e220000000000 */
[----:B------:R-:W-:-:S04]  /*0a90*/  FFMA R7, R2, R8, RZ ;  /* 0x0000000802077223 */ /* 0x000fc800000000ff */
[----:B------:R-:W-:-:S04]  /*0aa0*/  FFMA R6, R7, -20, R8 ;  /* 0xc1a0000007067823 */ /* 0x000fc80000000008 */
[----:B------:R-:W-:Y:S01]  /*0ab0*/  FFMA R2, R2, R6, R7 ;  /* 0x0000000602027223 */ /* 0x000fe20000000007 */
[----:B------:R-:W-:Y:S01]  /*0ac0*/  LEA R6, R3, R12, 0x2 ;  /* 0x0000000c03067211 */ /* 0x000fe200078e10ff */
[----:B0-----:R-:W-:Y:S06]  /*0ad0*/  @!P0 BRA `(.L_x_48) ;  /* 0x0000000000108947 */ /* 0x001fec0003800000 */
[----:B------:R-:W-:Y:S01]  /*0ae0*/  IMAD.MOV.U32 R2, RZ, RZ, R8 ;  /* 0x000000ffff027224 */ /* 0x000fe200078e0008 */
[----:B------:R-:W-:Y:S01]  /*0af0*/  MOV R8, 0xb20 ;  /* 0x00000b2000087802 */ /* 0x000fe20000000f00 */
[----:B------:R-:W-:-:S07]  /*0b00*/  IMAD.MOV.U32 R3, RZ, RZ, 0x41a00000 ;  /* 0x41a00000ff037424 */ /* 0x000fce00078e00ff */
[----:B-----5:R-:W-:Y:S05]  /*0b10*/  CALL.REL.NOINC `($__internal_2_$__cuda_sm3x_div_rn_noftz_f32_slowpath) ;  /* 0x0000000800587944 */ /* 0x020fea0003c00000 */
.L_x_48:
[----:B------:R-:W-:Y:S05]  /*0b20*/  BSYNC.RECONVERGENT B0 ;  /* 0x0000000000007941 */ /* 0x000fea0003800200 */
.L_x_47:
[----:B------:R-:W-:Y:S01]  /*0b30*/  BSSY.RECONVERGENT B0, `(.L_x_49) ;  /* 0x0000006000007945 */ /* 0x000fe20003800200 */
[----:B-----5:R-:W-:-:S07]  /*0b40*/  FMUL R7, R13, R2 ;  /* 0x000000020d077220 */ /* 0x020fce0000400000 */
.L_x_50:
[----:B------:R-:W0:Y:S02]  /*0b50*/  LDS R2, [R6] ;  /* 0x0000000006027984 */ /* 0x000e240000000800 */
[----:B0-----:R-:W-:-:S05]  /*0b60*/  FADD R3, R7, R2 ;  /* 0x0000000207037221 */ /* 0x001fca0000000000 */
[----:B------:R-:W0:Y:S02]  /*0b70*/  ATOMS.CAST.SPIN P0, [R6], R2, R3 ;  /* 0x000000020600758d */ /* 0x000e240001800003 */
[----:B0-----:R-:W-:Y:S05]  /*0b80*/  @!P0 BRA `(.L_x_50) ;  /* 0xfffffffc00f08947 */ /* 0x001fea000383ffff */
[----:B------:R-:W-:Y:S05]  /*0b90*/  BSYNC.RECONVERGENT B0 ;  /* 0x0000000000007941 */ /* 0x000fea0003800200 */
.L_x_49:
[----:B------:R-:W-:Y:S01]  /*0ba0*/  LOP3.LUT R3, R5, 0xffff, RZ, 0xc0, !PT ;  /* 0x0000ffff05037812 */ /* 0x000fe200078ec0ff */
[----:B------:R-:W-:Y:S01]  /*0bb0*/  IMAD.MOV.U32 R5, RZ, RZ, 0x41a00000 ;  /* 0x41a00000ff057424 */ /* 0x000fe200078e00ff */
[----:B------:R-:W-:Y:S01]  /*0bc0*/  MOV R2, 0x3d4ccccd ;  /* 0x3d4ccccd00027802 */ /* 0x000fe20000000f00 */
[----:B------:R-:W-:Y:S01]  /*0bd0*/  BSSY.RECONVERGENT B0, `(.L_x_51) ;  /* 0x0000011000007945 */ /* 0x000fe20003800200 */
[----:B------:R-:W-:-:S03]  /*0be0*/  I2FP.F32.U32 R3, R3 ;  /* 0x0000000300037245 */ /* 0x000fc60000201000 */
[----:B------:R-:W-:Y:S02]  /*0bf0*/  FFMA R5, R2, -R5, 1 ;  /* 0x3f80000002057423 */ /* 0x000fe40000000805 */
[----:B------:R-:W-:Y:S02]  /*0c00*/  FADD R6, R0, -R3 ;  /* 0x8000000300067221 */ /* 0x000fe40000000000 */
[----:B------:R-:W-:Y:S01]  /*0c10*/  FFMA R0, R5, R2, 0.050000000745058059692 ;  /* 0x3d4ccccd05007423 */ /* 0x000fe20000000002 */
[----:B------:R-:W-:Y:S01]  /*0c20*/  PRMT R5, R4, 0x8880, RZ ;  /* 0x0000888004057816 */ /* 0x000fe200000000ff */
[----:B------:R-:W0:Y:S02]  /*0c30*/  FCHK P0, R6, 20 ;  /* 0x41a0000006007902 */ /* 0x000e240000000000 */
[----:B------:R-:W-:Y:S02]  /*0c40*/  FFMA R3, R0, R6, RZ ;  /* 0x0000000600037223 */ /* 0x000fe400000000ff */
[----:B------:R-:W-:-:S02]  /*0c50*/  IMAD R12, R5, 0x4, R12 ;  /* 0x00000004050c7824 */ /* 0x000fc400078e020c */
[----:B------:R-:W-:-:S04]  /*0c60*/  FFMA R2, R3, -20, R6 ;  /* 0xc1a0000003027823 */ /* 0x000fc80000000006 */
[----:B------:R-:W-:Y:S01]  /*0c70*/  FFMA R0, R0, R2, R3 ;  /* 0x0000000200007223 */ /* 0x000fe20000000003 */
[----:B0-----:R-:W-:Y:S06]  /*0c80*/  @!P0 BRA `(.L_x_52) ;  /* 0x0000000000148947 */ /* 0x001fec0003800000 */
[----:B------:R-:W-:Y:S01]  /*0c90*/  MOV R2, R6 ;  /* 0x0000000600027202 */ /* 0x000fe20000000f00 */
[----:B------:R-:W-:Y:S01]  /*0ca0*/  IMAD.MOV.U32 R3, RZ, RZ, 0x41a00000 ;  /* 0x41a00000ff037424 */ /* 0x000fe200078e00ff */
[----:B------:R-:W-:-:S07]  /*0cb0*/  MOV R8, 0xcd0 ;  /* 0x00000cd000087802 */ /* 0x000fce0000000f00 */
[----:B------:R-:W-:Y:S05]  /*0cc0*/  CALL.REL.NOINC `($__internal_2_$__cuda_sm3x_div_rn_noftz_f32_slowpath) ;  /* 0x0000000400ec7944 */ /* 0x000fea0003c00000 */
[----:B------:R-:W-:-:S07]  /*0cd0*/  IMAD.MOV.U32 R0, RZ, RZ, R2 ;  /* 0x000000ffff007224 */ /* 0x000fce00078e0002 */
.L_x_52:
[----:B------:R-:W-:Y:S05]  /*0ce0*/  BSYNC.RECONVERGENT B0 ;  /* 0x0000000000007941 */ /* 0x000fea0003800200 */
.L_x_51:
[----:B------:R-:W-:-:S07]  /*0cf0*/  FMUL R13, R13, R0 ;  /* 0x000000000d0d7220 */ /* 0x000fce0000400000 */
.L_x_53:
[----:B------:R-:W0:Y:S02]  /*0d00*/  LDS R2, [R12] ;  /* 0x000000000c027984 */ /* 0x000e240000000800 */
[----:B0-----:R-:W-:-:S05]  /*0d10*/  FADD R3, R13, R2 ;  /* 0x000000020d037221 */ /* 0x001fca0000000000 */
[----:B------:R-:W0:Y:S02]  /*0d20*/  ATOMS.CAST.SPIN P0, [R12], R2, R3 ;  /* 0x000000020c00758d */ /* 0x000e240001800003 */
[----:B0-----:R-:W-:Y:S05]  /*0d30*/  @!P0 BRA `(.L_x_53) ;  /* 0xfffffffc00f08947 */ /* 0x001fea000383ffff */
.L_x_41:
[----:B------:R-:W-:Y:S05]  /*0d40*/  WARPSYNC.ALL ;  /* 0x0000000000007948 */ /* 0x000fea0003800000 */
[----:B------:R-:W-:Y:S01]  /*0d50*/  BAR.SYNC.DEFER_BLOCKING 0x0 ;  /* 0x0000000000007b1d */ /* 0x000fe20000010000 */
[----:B------:R-:W-:-:S13]  /*0d60*/  ISETP.NE.AND P0, PT, R18, RZ, PT ;  /* 0x000000ff1200720c */ /* 0x000fda0003f05270 */
[----:B------:R-:W-:Y:S05]  /*0d70*/  @!P0 EXIT ;  /* 0x000000000000894d */ /* 0x000fea0003800000 */
[----:B------:R-:W0:Y:S01]  /*0d80*/  LDS R0, [R17] ;  /* 0x0000000011007984 */ /* 0x000e220000000800 */
[----:B------:R-:W1:Y:S01]  /*0d90*/  S2UR UR5, SR_CgaCtaId ;  /* 0x00000000000579c3 */ /* 0x000e620000008800 */
[----:B------:R-:W-:Y:S01]  /*0da0*/  UMOV UR4, 0x400 ;  /* 0x0000040000047882 */ /* 0x000fe20000000000 */
[C---:B------:R-:W-:Y:S01]  /*0db0*/  ISETP.GT.U32.AND P0, PT, R16.reuse, 0x11, PT ;  /* 0x000000111000780c */ /* 0x040fe20003f04070 */
[----:B------:R-:W-:Y:S01]  /*0dc0*/  BSSY.RECONVERGENT B0, `(.L_x_54) ;  /* 0x0000039000007945 */ /* 0x000fe20003800200 */
[----:B------:R-:W-:Y:S02]  /*0dd0*/  MOV R6, UR4 ;  /* 0x0000000400067c02 */ /* 0x000fe40008000f00 */
[----:B------:R-:W-:-:S03]  /*0de0*/  ISETP.GT.U32.AND P1, PT, R16, 0x8, PT ;  /* 0x000000081000780c */ /* 0x000fc60003f24070 */
[----:B------:R-:W-:Y:S02]  /*0df0*/  VIADD R2, R6, 0x90 ;  /* 0x0000009006027836 */ /* 0x000fe40000000000 */
[----:B-1----:R-:W-:-:S05]  /*0e00*/  IMAD.U32 R7, RZ, RZ, UR5 ;  /* 0x00000005ff077e24 */ /* 0x002fca000f8e00ff */
[----:B------:R-:W-:-:S04]  /*0e10*/  LEA R3, R7, R2, 0x18 ;  /* 0x0000000207037211 */ /* 0x000fc800078ec0ff */
[----:B------:R-:W-:Y:S01]  /*0e20*/  LEA R3, R16, R3, 0x2 ;  /* 0x0000000310037211 */ /* 0x000fe200078e10ff */
[----:B0-----:R-:W-:-:S05]  /*0e30*/  FMUL R0, R0, R0 ;  /* 0x0000000000007220 */ /* 0x001fca0000400000 */
[----:B------:R-:W-:Y:S01]  /*0e40*/  STS [R3], R0 ;  /* 0x0000000003007388 */ /* 0x000fe20000000800 */
[----:B------:R-:W-:Y:S06]  /*0e50*/  BAR.SYNC.DEFER_BLOCKING 0x0 ;  /* 0x0000000000007b1d */ /* 0x000fec0000010000 */
[----:B------:R-:W-:Y:S04]  /*0e60*/  @!P0 LDS R2, [R3+0x48] ;  /* 0x0000480003028984 */ /* 0x000fe80000000800 */
[----:B------:R-:W0:Y:S02]  /*0e70*/  @!P0 LDS R5, [R3] ;  /* 0x0000000003058984 */ /* 0x000e240000000800 */
[----:B0-----:R-:W-:-:S05]  /*0e80*/  @!P0 FADD R2, R2, R5 ;  /* 0x0000000502028221 */ /* 0x001fca0000000000 */
[----:B------:R-:W-:Y:S01]  /*0e90*/  @!P0 STS [R3], R2 ;  /* 0x0000000203008388 */ /* 0x000fe20000000800 */
[----:B------:R-:W-:Y:S01]  /*0ea0*/  BAR.SYNC.DEFER_BLOCKING 0x0 ;  /* 0x0000000000007b1d */ /* 0x000fe20000010000 */
[----:B------:R-:W-:-:S05]  /*0eb0*/  ISETP.GT.U32.AND P0, PT, R16, 0x3, PT ;  /* 0x000000031000780c */ /* 0x000fca0003f04070 */
        /* <DEDUP_REMOVED lines=11> */
[----:B------:R-:W-:-:S05]  /*0f70*/  ISETP.NE.AND P0, PT, R16, RZ, PT ;  /* 0x000000ff1000720c */ /* 0x000fca0003f05270 */
[----:B------:R-:W-:Y:S04]  /*0f80*/  @!P1 LDS R2, [R3+0x8] ;  /* 0x0000080003029984 */ /* 0x000fe80000000800 */
[----:B------:R-:W0:Y:S02]  /*0f90*/  @!P1 LDS R5, [R3] ;  /* 0x0000000003059984 */ /* 0x000e240000000800 */
[----:B0-----:R-:W-:-:S05]  /*0fa0*/  @!P1 FADD R2, R2, R5 ;  /* 0x0000000502029221 */ /* 0x001fca0000000000 */
[----:B------:R0:W-:Y:S01]  /*0fb0*/  @!P1 STS [R3], R2 ;  /* 0x0000000203009388 */ /* 0x0001e20000000800 */
[----:B------:R-:W-:Y:S05]  /*0fc0*/  @P0 BRA `(.L_x_55) ;  /* 0x0000000000600947 */ /* 0x000fea0003800000 */
[----:B------:R-:W-:Y:S01]  /*0fd0*/  LEA R0, R7, R6, 0x18 ;  /* 0x0000000607007211 */ /* 0x000fe200078ec0ff */
[----:B------:R-:W-:Y:S01]  /*0fe0*/  UMOV UR4, 0xd2f1a9fc ;  /* 0xd2f1a9fc00047882 */ /* 0x000fe20000000000 */
[----:B------:R-:W-:-:S04]  /*0ff0*/  UMOV UR5, 0x3f50624d ;  /* 0x3f50624d00057882 */ /* 0x000fc80000000000 */
[----:B------:R-:W0:Y:S02]  /*1000*/  LDS R0, [R0+0x90] ;  /* 0x0000900000007984 */ /* 0x000e240000000800 */
[----:B0-----:R-:W0:Y:S02]  /*1010*/  F2F.F64.F32 R2, R0 ;  /* 0x0000000000027310 */ /* 0x001e240000201800 */
[----:B0-----:R-:W-:-:S10]  /*1020*/  DADD R2, R2, UR4 ;  /* 0x0000000402027e29 */ /* 0x001fd40008000000 */
[----:B------:R-:W0:Y:S02]  /*1030*/  F2F.F32.F64 R2, R2 ;  /* 0x0000000200027310 */ /* 0x000e240000301000 */
[----:B0-----:R-:W-:-:S06]  /*1040*/  VIADD R4, R2, 0xf3000000 ;  /* 0xf300000002047836 */ /* 0x001fcc0000000000 */
[----:B------:R0:W1:Y:S01]  /*1050*/  MUFU.RSQ R5, R2 ;  /* 0x0000000200057308 */ /* 0x0000620000001400 */
[----:B------:R-:W-:-:S13]  /*1060*/  ISETP.GT.U32.AND P0, PT, R4, 0x727fffff, PT ;  /* 0x727fffff0400780c */ /* 0x000fda0003f04070 */
[----:B0-----:R-:W-:Y:S05]  /*1070*/  @!P0 BRA `(.L_x_56) ;  /* 0x00000000000c8947 */ /* 0x001fea0003800000 */
[----:B------:R-:W-:-:S07]  /*1080*/  MOV R4, 0x10a0 ;  /* 0x000010a000047802 */ /* 0x000fce0000000f00 */
[----:B-1----:R-:W-:Y:S05]  /*1090*/  CALL.REL.NOINC `($__internal_1_$__cuda_sm20_sqrt_rn_f32_slowpath) ;  /* 0x0000000000987944 */ /* 0x002fea0003c00000 */
[----:B------:R-:W-:Y:S05]  /*10a0*/  BRA `(.L_x_57) ;  /* 0x0000000000107947 */ /* 0x000fea0003800000 */
.L_x_56:
[----:B-1----:R-:W-:Y:S01]  /*10b0*/  FMUL.FTZ R3, R2, R5 ;  /* 0x0000000502037220 */ /* 0x002fe20000410000 */
[----:B------:R-:W-:-:S03]  /*10c0*/  FMUL.FTZ R5, R5, 0.5 ;  /* 0x3f00000005057820 */ /* 0x000fc60000410000 */
[----:B------:R-:W-:-:S04]  /*10d0*/  FFMA R0, -R3, R3, R2 ;  /* 0x0000000303007223 */ /* 0x000fc80000000102 */
[----:B------:R-:W-:-:S07]  /*10e0*/  FFMA R0, R0, R5, R3 ;  /* 0x0000000500007223 */ /* 0x000fce0000000003 */
.L_x_57:
[----:B------:R-:W0:Y:S01]  /*10f0*/  S2UR UR5, SR_CgaCtaId ;  /* 0x00000000000579c3 */ /* 0x000e220000008800 */
[----:B------:R-:W-:Y:S02]  /*1100*/  UMOV UR4, 0x400 ;  /* 0x0000040000047882 */ /* 0x000fe40000000000 */
[----:B------:R-:W-:Y:S01]  /*1110*/  IMAD.U32 R6, RZ, RZ, UR4 ;  /* 0x00000004ff067e24 */ /* 0x000fe2000f8e00ff */
[----:B0-----:R-:W-:-:S04]  /*1120*/  MOV R7, UR5 ;  /* 0x0000000500077c02 */ /* 0x001fc80008000f00 */
[----:B------:R-:W-:-:S05]  /*1130*/  LEA R3, R7, R6, 0x18 ;  /* 0x0000000607037211 */ /* 0x000fca00078ec0ff */
[----:B------:R1:W-:Y:S02]  /*1140*/  STS [R3+0x90], R0 ;  /* 0x0000900003007388 */ /* 0x0003e40000000800 */
.L_x_55:
[----:B------:R-:W-:Y:S05]  /*1150*/  BSYNC.RECONVERGENT B0 ;  /* 0x0000000000007941 */ /* 0x000fea0003800200 */
.L_x_54:
[----:B------:R-:W-:Y:S01]  /*1160*/  BAR.SYNC.DEFER_BLOCKING 0x0 ;  /* 0x0000000000007b1d */ /* 0x000fe20000010000 */
[----:B01----:R-:W-:-:S05]  /*1170*/  LEA R3, R7, R6, 0x18 ;  /* 0x0000000607037211 */ /* 0x003fca00078ec0ff */
[----:B------:R-:W-:Y:S01]  /*1180*/  BSSY.RECONVERGENT B0, `(.L_x_58) ;  /* 0x000000f000007945 */ /* 0x000fe20003800200 */
[----:B------:R-:W0:Y:S04]  /*1190*/  LDS R3, [R3+0x90] ;  /* 0x0000900003037984 */ /* 0x000e280000000800 */
[----:B------:R-:W1:Y:S01]  /*11a0*/  LDS R0, [R17] ;  /* 0x0000000011007984 */ /* 0x000e620000000800 */
[----:B0-----:R-:W0:Y:S08]  /*11b0*/  MUFU.RCP R2, R3 ;  /* 0x0000000300027308 */ /* 0x001e300000001000 */
[----:B-1----:R-:W1:Y:S01]  /*11c0*/  FCHK P0, R0, R3 ;  /* 0x0000000300007302 */ /* 0x002e620000000000 */
[----:B0-----:R-:W-:-:S04]  /*11d0*/  FFMA R5, -R3, R2, 1 ;  /* 0x3f80000003057423 */ /* 0x001fc80000000102 */
[----:B------:R-:W-:-:S04]  /*11e0*/  FFMA R5, R2, R5, R2 ;  /* 0x0000000502057223 */ /* 0x000fc80000000002 */
[----:B------:R-:W-:-:S04]  /*11f0*/  FFMA R2, R0, R5, RZ ;  /* 0x0000000500027223 */ /* 0x000fc800000000ff */
[----:B------:R-:W-:-:S04]  /*1200*/  FFMA R4, -R3, R2, R0 ;  /* 0x0000000203047223 */ /* 0x000fc80000000100 */
[----:B------:R-:W-:Y:S01]  /*1210*/  FFMA R5, R5, R4, R2 ;  /* 0x0000000405057223 */ /* 0x000fe20000000002 */
[----:B-1----:R-:W-:Y:S06]  /*1220*/  @!P0 BRA `(.L_x_59) ;  /* 0x0000000000108947 */ /* 0x002fec0003800000 */
[----:B------:R-:W-:Y:S01]  /*1230*/  IMAD.MOV.U32 R2, RZ, RZ, R0 ;  /* 0x000000ffff027224 */ /* 0x000fe200078e0000 */
[----:B------:R-:W-:-:S07]  /*1240*/  MOV R8, 0x1260 ;  /* 0x0000126000087802 */ /* 0x000fce0000000f00 */
[----:B------:R-:W-:Y:S05]  /*1250*/  CALL.REL.NOINC `($__internal_2_$__cuda_sm3x_div_rn_noftz_f32_slowpath) ;  /* 0x0000000000887944 */ /* 0x000fea0003c00000 */
[----:B------:R-:W-:-:S07]  /*1260*/  IMAD.MOV.U32 R5, RZ, RZ, R2 ;  /* 0x000000ffff057224 */ /* 0x000fce00078e0002 */
.L_x_59:
[----:B------:R-:W-:Y:S05]  /*1270*/  BSYNC.RECONVERGENT B0 ;  /* 0x0000000000007941 */ /* 0x000fea0003800200 */
.L_x_58:
[----:B------:R-:W0:Y:S01]  /*1280*/  LDCU.64 UR4, c[0x0][0x398] ;  /* 0x00007300ff0477ac */ /* 0x000e220008000a00 */
[----:B------:R-:W-:-:S05]  /*1290*/  IMAD R11, R11, 0x24, RZ ;  /* 0x000000240b0b7824 */ /* 0x000fca00078e02ff */
[----:B------:R-:W-:-:S04]  /*12a0*/  IADD3 R16, P0, PT, R11, R16, RZ ;  /* 0x000000100b107210 */ /* 0x000fc80007f1e0ff */
[----:B------:R-:W-:Y:S02]  /*12b0*/  IADD3.X R3, PT, PT, RZ, RZ, RZ, P0, !PT ;  /* 0x000000ffff037210 */ /* 0x000fe400007fe4ff */
[----:B0-----:R-:W-:-:S04]  /*12c0*/  LEA R2, P0, R16, UR4, 0x2 ;  /* 0x0000000410027c11 */ /* 0x001fc8000f8010ff */
[----:B------:R-:W-:-:S05]  /*12d0*/  LEA.HI.X R3, R16, UR5, R3, 0x2, P0 ;  /* 0x0000000510037c11 */ /* 0x000fca00080f1403 */
[----:B------:R-:W-:Y:S01]  /*12e0*/  STG.E desc[UR36][R2.64], R5 ;  /* 0x0000000502007986 */ /* 0x000fe2000c101924 */
[----:B------:R-:W-:Y:S05]  /*12f0*/  EXIT ;  /* 0x000000000000794d */ /* 0x000fea0003800000 */
        .weak           $__internal_1_$__cuda_sm20_sqrt_rn_f32_slowpath
        .type           $__internal_1_$__cuda_sm20_sqrt_rn_f32_slowpath,@function
        .size           $__internal_1_$__cuda_sm20_sqrt_rn_f32_slowpath,($__internal_2_$__cuda_sm3x_div_rn_noftz_f32_slowpath - $__internal_1_$__cuda_sm20_sqrt_rn_f32_slowpath)
$__internal_1_$__cuda_sm20_sqrt_rn_f32_slowpath:
[----:B------:R-:W-:-:S13]  /*1300*/  LOP3.LUT P0, RZ, R2, 0x7fffffff, RZ, 0xc0, !PT ;  /* 0x7fffffff02ff7812 */ /* 0x000fda000780c0ff */
[----:B------:R-:W-:Y:S05]  /*1310*/  @!P0 BRA `(.L_x_60) ;  /* 0x0000000000488947 */ /* 0x000fea0003800000 */
[----:B------:R-:W-:Y:S01]  /*1320*/  FSETP.GEU.FTZ.AND P0, PT, R2, RZ, PT ;  /* 0x000000ff0200720b */ /* 0x000fe20003f1e000 */
[----:B------:R-:W-:-:S12]  /*1330*/  IMAD.MOV.U32 R0, RZ, RZ, R2 ;  /* 0x000000ffff007224 */ /* 0x000fd800078e0002 */
[----:B------:R-:W-:Y:S01]  /*1340*/  @!P0 IMAD.MOV.U32 R2, RZ, RZ, 0x7fffffff ;  /* 0x7fffffffff028424 */ /* 0x000fe200078e00ff */
[----:B------:R-:W-:Y:S06]  /*1350*/  @!P0 BRA `(.L_x_60) ;  /* 0x0000000000388947 */ /* 0x000fec0003800000 */
[----:B------:R-:W-:-:S13]  /*1360*/  FSETP.GTU.FTZ.AND P0, PT, |R0|, +INF , PT ;  /* 0x7f8000000000780b */ /* 0x000fda0003f1c200 */
[----:B------:R-:W-:Y:S01]  /*1370*/  @P0 FADD.FTZ R2, R0, 1 ;  /* 0x3f80000000020421 */ /* 0x000fe20000010000 */
[----:B------:R-:W-:Y:S06]  /*1380*/  @P0 BRA `(.L_x_60) ;  /* 0x00000000002c0947 */ /* 0x000fec0003800000 */
[----:B------:R-:W-:-:S13]  /*1390*/  FSETP.NEU.FTZ.AND P0, PT, |R0|, +INF , PT ;  /* 0x7f8000000000780b */ /* 0x000fda0003f1d200 */
[----:B------:R-:W-:Y:S01]  /*13a0*/  @!P0 MOV R2, R0 ;  /* 0x0000000000028202 */ /* 0x000fe20000000f00 */
[----:B------:R-:W-:Y:S06]  /*13b0*/  @!P0 BRA `(.L_x_60) ;  /* 0x0000000000208947 */ /* 0x000fec0003800000 */
[----:B------:R-:W-:-:S04]  /*13c0*/  FFMA R0, R0, 1.84467440737095516160e+19, RZ ;  /* 0x5f80000000007823 */ /* 0x000fc800000000ff */
[----:B------:R-:W0:Y:S02]  /*13d0*/  MUFU.RSQ R3, R0 ;  /* 0x0000000000037308 */ /* 0x000e240000001400 */
[----:B0-----:R-:W-:Y:S01]  /*13e0*/  FMUL.FTZ R5, R0, R3 ;  /* 0x0000000300057220 */ /* 0x001fe20000410000 */
[----:B------:R-:W-:-:S03]  /*13f0*/  FMUL.FTZ R3, R3, 0.5 ;  /* 0x3f00000003037820 */ /* 0x000fc60000410000 */
[----:B------:R-:W-:-:S04]  /*1400*/  FADD.FTZ R2, -R5, -RZ ;  /* 0x800000ff05027221 */ /* 0x000fc80000010100 */
[----:B------:R-:W-:-:S04]  /*1410*/  FFMA R2, R5, R2, R0 ;  /* 0x0000000205027223 */ /* 0x000fc80000000000 */
[----:B------:R-:W-:-:S04]  /*1420*/  FFMA R2, R2, R3, R5 ;  /* 0x0000000302027223 */ /* 0x000fc80000000005 */
[----:B------:R-:W-:-:S07]  /*1430*/  FMUL.FTZ R2, R2, 2.3283064365386962891e-10 ;  /* 0x2f80000002027820 */ /* 0x000fce0000410000 */
.L_x_60:
[----:B------:R-:W-:Y:S02]  /*1440*/  HFMA2 R3, -RZ, RZ, 0, 0 ;  /* 0x00000000ff037431 */ /* 0x000fe400000001ff */
[----:B------:R-:W-:Y:S02]  /*1450*/  IMAD.MOV.U32 R0, RZ, RZ, R2 ;  /* 0x000000ffff007224 */ /* 0x000fe400078e0002 */
[----:B------:R-:W-:-:S04]  /*1460*/  IMAD.MOV.U32 R2, RZ, RZ, R4 ;  /* 0x000000ffff027224 */ /* 0x000fc800078e0004 */
[----:B------:R-:W-:Y:S05]  /*1470*/  RET.REL.NODEC R2 `(_Z15extractFeaturesPKfS0_iPf) ;  /* 0xffffffe802e07950 */ /* 0x000fea0003c3ffff */
        .weak           $__internal_2_$__cuda_sm3x_div_rn_noftz_f32_slowpath
        .type           $__internal_2_$__cuda_sm3x_div_rn_noftz_f32_slowpath,@function
        .size           $__internal_2_$__cuda_sm3x_div_rn_noftz_f32_slowpath,(.L_x_151 - $__internal_2_$__cuda_sm3x_div_rn_noftz_f32_slowpath)
$__internal_2_$__cuda_sm3x_div_rn_noftz_f32_slowpath:
[----:B------:R-:W-:Y:S01]  /*1480*/  SHF.R.U32.HI R7, RZ, 0x17, R3 ;  /* 0x00000017ff077819 */ /* 0x000fe20000011603 */
[----:B------:R-:W-:Y:S01]  /*1490*/  BSSY.RECONVERGENT B1, `(.L_x_61) ;  /* 0x0000062000017945 */ /* 0x000fe20003800200 */
[----:B------:R-:W-:Y:S02]  /*14a0*/  SHF.R.U32.HI R9, RZ, 0x17, R2 ;  /* 0x00000017ff097819 */ /* 0x000fe40000011602 */
[----:B------:R-:W-:Y:S02]  /*14b0*/  LOP3.LUT R7, R7, 0xff, RZ, 0xc0, !PT ;  /* 0x000000ff07077812 */ /* 0x000fe400078ec0ff */
[----:B------:R-:W-:-:S03]  /*14c0*/  LOP3.LUT R14, R9, 0xff, RZ, 0xc0, !PT ;  /* 0x000000ff090e7812 */ /* 0x000fc600078ec0ff */
[----:B------:R-:W-:Y:S02]  /*14d0*/  VIADD R15, R7, 0xffffffff ;  /* 0xffffffff070f7836 */ /* 0x000fe40000000000 */
[----:B------:R-:W-:-:S03]  /*14e0*/  VIADD R10, R14, 0xffffffff ;  /* 0xffffffff0e0a7836 */ /* 0x000fc60000000000 */
[----:B------:R-:W-:-:S04]  /*14f0*/  ISETP.GT.U32.AND P0, PT, R15, 0xfd, PT ;  /* 0x000000fd0f00780c */ /* 0x000fc80003f04070 */
[----:B------:R-:W-:-:S13]  /*1500*/  ISETP.GT.U32.OR P0, PT, R10, 0xfd, P0 ;  /* 0x000000fd0a00780c */ /* 0x000fda0000704470 */
[----:B------:R-:W-:Y:S01]  /*1510*/  @!P0 MOV R9, RZ ;  /* 0x000000ff00098202 */ /* 0x000fe20000000f00 */
[----:B------:R-:W-:Y:S06]  /*1520*/  @!P0 BRA `(.L_x_62) ;  /* 0x00000000005c8947 */ /* 0x000fec0003800000 */
        /* <DEDUP_REMOVED lines=21> */
[----:B------:R-:W-:-:S03]  /*1680*/  @!P1 FFMA R3, R3, 1.84467440737095516160e+19, RZ ;  /* 0x5f80000003039823 */ /* 0x000fc600000000ff */
[----:B------:R-:W-:-:S07]  /*1690*/  @!P1 IADD3 R9, PT, PT, R9, 0x40, RZ ;  /* 0x0000004009099810 */ /* 0x000fce0007ffe0ff */
.L_x_62:
[----:B------:R-:W-:Y:S01]  /*16a0*/  LEA R10, R7, 0xc0800000, 0x17 ;  /* 0xc0800000070a7811 */ /* 0x000fe200078eb8ff */
[----:B------:R-:W-:Y:S01]  /*16b0*/  BSSY.RECONVERGENT B2, `(.L_x_67) ;  /* 0x0000036000027945 */ /* 0x000fe20003800200 */
[----:B------:R-:W-:-:S03]  /*16c0*/  IADD3 R14, PT, PT, R14, -0x7f, RZ ;  /* 0xffffff810e0e7810 */ /* 0x000fc60007ffe0ff */
[----:B------:R-:W-:Y:S02]  /*16d0*/  IMAD.IADD R15, R3, 0x1, -R10 ;  /* 0x00000001030f7824 */ /* 0x000fe400078e0a0a */
[C---:B------:R-:W-:Y:S01]  /*16e0*/  IMAD R2, R14.reuse, -0x800000, R2 ;  /* 0xff8000000e027824 */ /* 0x040fe200078e0202 */
[----:B------:R-:W-:Y:S01]  /*16f0*/  IADD3 R14, PT, PT, R14, 0x7f, -R7 ;  /* 0x0000007f0e0e7810 */ /* 0x000fe20007ffe807 */
[----:B------:R-:W0:Y:S01]  /*1700*/  MUFU.RCP R3, R15 ;  /* 0x0000000f00037308 */ /* 0x000e220000001000 */
[----:B------:R-:W-:-:S03]  /*1710*/  FADD.FTZ R19, -R15, -RZ ;  /* 0x800000ff0f137221 */ /* 0x000fc60000010100 */
[----:B------:R-:W-:Y:S02]  /*1720*/  IMAD.IADD R14, R14, 0x1, R9 ;  /* 0x000000010e0e7824 */ /* 0x000fe400078e0209 */
        /* <DEDUP_REMOVED lines=8> */
[----:B------:R-:W-:-:S04]  /*17b0*/  LOP3.LUT R7, R7, 0xff, RZ, 0xc0, !PT ;  /* 0x000000ff07077812 */ /* 0x000fc800078ec0ff */
[----:B------:R-:W-:-:S05]  /*17c0*/  IADD3 R15, PT, PT, R7, R14, RZ ;  /* 0x0000000e070f7210 */ /* 0x000fca0007ffe0ff */
[----:B------:R-:W-:-:S05]  /*17d0*/  VIADD R7, R15, 0xffffffff ;  /* 0xffffffff0f077836 */ /* 0x000fca0000000000 */
        /* <DEDUP_REMOVED lines=10> */
[C---:B------:R-:W-:Y:S02]  /*1880*/  IADD3 R14, PT, PT, R15.reuse, 0x20, RZ ;  /* 0x000000200f0e7810 */ /* 0x040fe40007ffe0ff */
[----:B------:R-:W-:Y:S02]  /*1890*/  ISETP.NE.AND P2, PT, R15, RZ, PT ;  /* 0x000000ff0f00720c */ /* 0x000fe40003f45270 */
[----:B------:R-:W-:Y:S01]  /*18a0*/  LOP3.LUT R9, R7, 0x7fffff, RZ, 0xc0, !PT ;  /* 0x007fffff07097812 */ /* 0x000fe200078ec0ff */
[CCC-:B------:R-:W-:Y:S01]  /*18b0*/  FFMA.RP R7, R3.reuse, R19.reuse, R10.reuse ;  /* 0x0000001303077223 */ /* 0x1c0fe2000000800a */
[----:B------:R-:W-:Y:S01]  /*18c0*/  FFMA.RM R10, R3, R19, R10 ;  /* 0x00000013030a7223 */ /* 0x000fe2000000400a */
[----:B------:R-:W-:Y:S01]  /*18d0*/  IMAD.MOV R3, RZ, RZ, -R15 ;  /* 0x000000ffff037224 */ /* 0x000fe200078e0a0f */
[----:B------:R-:W-:Y:S02]  /*18e0*/  LOP3.LUT R9, R9, 0x800000, RZ, 0xfc, !PT ;  /* 0x0080000009097812 */ /* 0x000fe400078efcff */
[----:B------:R-:W-:-:S02]  /*18f0*/  ISETP.NE.AND P1, PT, R15, RZ, PT ;  /* 0x000000ff0f00720c */ /* 0x000fc40003f25270 */
[----:B------:R-:W-:Y:S02]  /*1900*/  SHF.L.U32 R14, R9, R14, RZ ;  /* 0x0000000e090e7219 */ /* 0x000fe400000006ff */
[----:B------:R-:W-:Y:S02]  /*1910*/  FSETP.NEU.FTZ.AND P0, PT, R7, R10, PT ;  /* 0x0000000a0700720b */ /* 0x000fe40003f1d000 */
[----:B------:R-:W-:Y:S02]  /*1920*/  SEL R10, R3, RZ, P2 ;  /* 0x000000ff030a7207 */ /* 0x000fe40001000000 */
[----:B------:R-:W-:Y:S02]  /*1930*/  ISETP.NE.AND P1, PT, R14, RZ, P1 ;  /* 0x000000ff0e00720c */ /* 0x000fe40000f25270 */
[----:B------:R-:W-:Y:S02]  /*1940*/  SHF.R.U32.HI R10, RZ, R10, R9 ;  /* 0x0000000aff0a7219 */ /* 0x000fe40000011609 */
[----:B------:R-:W-:-:S02]  /*1950*/  PLOP3.LUT P0, PT, P0, P1, PT, 0xf8, 0x8f ;  /* 0x00000000008f781c */ /* 0x000fc40000703f70 */
[----:B------:R-:W-:Y:S02]  /*1960*/  SHF.R.U32.HI R14, RZ, 0x1, R10 ;  /* 0x00000001ff0e7819 */ /* 0x000fe4000001160a */
[----:B------:R-:W-:-:S04]  /*1970*/  SEL R3, RZ, 0x1, !P0 ;  /* 0x00000001ff037807 */ /* 0x000fc80004000000 */
[----:B------:R-:W-:-:S04]  /*1980*/  LOP3.LUT R3, R3, 0x1, R14, 0xf8, !PT ;  /* 0x0000000103037812 */ /* 0x000fc800078ef80e */
[----:B------:R-:W-:-:S04]  /*1990*/  LOP3.LUT R3, R3, R10, RZ, 0xc0, !PT ;  /* 0x0000000a03037212 */ /* 0x000fc800078ec0ff */
[----:B------:R-:W-:-:S04]  /*19a0*/  IADD3 R3, PT, PT, R14, R3, RZ ;  /* 0x000000030e037210 */ /* 0x000fc80007ffe0ff */
[----:B------:R-:W-:Y:S01]  /*19b0*/  LOP3.LUT R2, R3, R2, RZ, 0xfc, !PT ;  /* 0x0000000203027212 */ /* 0x000fe200078efcff */
[----:B------:R-:W-:Y:S06]  /*19c0*/  BRA `(.L_x_70) ;  /* 0x0000000000107947 */ /* 0x000fec0003800000 */
.L_x_69:
[----:B------:R-:W-:-:S04]  /*19d0*/  LOP3.LUT R2, R2, 0x80000000, RZ, 0xc0, !PT ;  /* 0x8000000002027812 */ /* 0x000fc800078ec0ff */
[----:B------:R-:W-:Y:S01]  /*19e0*/  LOP3.LUT R2, R2, 0x7f800000, RZ, 0xfc, !PT ;  /* 0x7f80000002027812 */ /* 0x000fe200078efcff */
[----:B------:R-:W-:Y:S06]  /*19f0*/  BRA `(.L_x_70) ;  /* 0x0000000000047947 */ /* 0x000fec0003800000 */
.L_x_68:
[----:B------:R-:W-:-:S07]  /*1a00*/  IMAD R2, R14, 0x800000, R2 ;  /* 0x008000000e027824 */ /* 0x000fce00078e0202 */
.L_x_70:
[----:B------:R-:W-:Y:S05]  /*1a10*/  BSYNC.RECONVERGENT B2 ;  /* 0x0000000000027941 */ /* 0x000fea0003800200 */
.L_x_67:
[----:B------:R-:W-:Y:S05]  /*1a20*/  BRA `(.L_x_71) ;  /* 0x0000000000207947 */ /* 0x000fea0003800000 */
.L_x_66:
[----:B------:R-:W-:-:S04]  /*1a30*/  LOP3.LUT R2, R3, 0x80000000, R2, 0x48, !PT ;  /* 0x8000000003027812 */ /* 0x000fc800078e4802 */
[----:B------:R-:W-:Y:S01]  /*1a40*/  LOP3.LUT R2, R2, 0x7f800000, RZ, 0xfc, !PT ;  /* 0x7f80000002027812 */ /* 0x000fe200078efcff */
[----:B------:R-:W-:Y:S06]  /*1a50*/  BRA `(.L_x_71) ;  /* 0x0000000000147947 */ /* 0x000fec0003800000 */
.L_x_65:
[----:B------:R-:W-:Y:S01]  /*1a60*/  LOP3.LUT R2, R3, 0x80000000, R2, 0x48, !PT ;  /* 0x8000000003027812 */ /* 0x000fe200078e4802 */
[----:B------:R-:W-:Y:S06]  /*1a70*/  BRA `(.L_x_71) ;  /* 0x00000000000c7947 */ /* 0x000fec0003800000 */
.L_x_64:
[----:B------:R-:W0:Y:S01]  /*1a80*/  MUFU.RSQ R2, -QNAN ;  /* 0xffc0000000027908 */ /* 0x000e220000001400 */
[----:B------:R-:W-:Y:S05]  /*1a90*/  BRA `(.L_x_71) ;  /* 0x0000000000047947 */ /* 0x000fea0003800000 */
.L_x_63:
[----:B------:R-:W-:-:S07]  /*1aa0*/  FADD.FTZ R2, R2, R3 ;  /* 0x0000000302027221 */ /* 0x000fce0000010000 */
.L_x_71:
[----:B------:R-:W-:Y:S05]  /*1ab0*/  BSYNC.RECONVERGENT B1 ;  /* 0x0000000000017941 */ /* 0x000fea0003800200 */
.L_x_61:
[----:B------:R-:W-:-:S04]  /*1ac0*/  HFMA2 R9, -RZ, RZ, 0, 0 ;  /* 0x00000000ff097431 */ /* 0x000fc800000001ff */
[----:B0-----:R-:W-:Y:S05]  /*1ad0*/  RET.REL.NODEC R8 `(_Z15extractFeaturesPKfS0_iPf) ;  /* 0xffffffe408487950 */ /* 0x001fea0003c3ffff */
.L_x_72:
        /* <DEDUP_REMOVED lines=10> */
.L_x_151:


//--------------------- .text._Z32calculateMagnitudeAndOrientationPKfS0_iPfS1_iiii --------------------------
	.section	.text._Z32calculateMagnitudeAndOrientationPKfS0_iPfS1_iiii,"ax",@progbits
	.align	128
        .global         _Z32calculateMagnitudeAndOrientationPKfS0_iPfS1_iiii
        .type           _Z32calculateMagnitudeAndOrientationPKfS0_iPfS1_iiii,@function
        .size           _Z32calculateMagnitudeAndOrientationPKfS0_iPfS1_iiii,(.L_x_154 - _Z32calculateMagnitudeAndOrientationPKfS0_iPfS1_iiii)
        .other          _Z32calculateMagnitudeAndOrientationPKfS0_iPfS1_iiii,@"STO_CUDA_ENTRY STV_DEFAULT"
_Z32calculateMagnitudeAndOrientationPKfS0_iPfS1_iiii:
.text._Z32calculateMagnitudeAndOrientationPKfS0_iPfS1_iiii:
[----:B------:R-:W-:Y:S01]  /*0000*/  LDC R1, c[0x0][0x37c] ;  /* 0x0000df00ff017b82 */ /* 0x000fe20000000800 */
[----:B------:R-:W0:Y:S01]  /*0010*/  S2R R15, SR_CTAID.Y ;  /* 0x00000000000f7919 */ /* 0x000e220000002600 */
[----:B------:R-:W1:Y:S01]  /*0020*/  LDCU UR4, c[0x0][0x3b0] ;  /* 0x00007600ff0477ac */ /* 0x000e620008000800 */
[----:B------:R-:W0:Y:S01]  /*0030*/  S2R R0, SR_TID.Y ;  /* 0x0000000000007919 */ /* 0x000e220000002200 */
[----:B------:R-:W2:Y:S01]  /*0040*/  LDCU UR5, c[0x0][0x3ac] ;  /* 0x00007580ff0577ac */ /* 0x000ea20008000800 */
[----:B------:R-:W3:Y:S01]  /*0050*/  S2R R12, SR_CTAID.X ;  /* 0x00000000000c7919 */ /* 0x000ee20000002500 */
[----:B------:R-:W3:Y:S01]  /*0060*/  S2R R3, SR_TID.X ;  /* 0x0000000000037919 */ /* 0x000ee20000002100 */
[----:B0-----:R-:W-:-:S05]  /*0070*/  IMAD R15, R15, 0x10, R0 ;  /* 0x000000100f0f7824 */ /* 0x001fca00078e0200 */
[----:B-1----:R-:W-:Y:S01]  /*0080*/  ISETP.GE.U32.AND P0, PT, R15, UR4, PT ;  /* 0x000000040f007c0c */ /* 0x002fe2000bf06070 */
[----:B---3--:R-:W-:-:S05]  /*0090*/  IMAD R12, R12, 0x10, R3 ;  /* 0x000000100c0c7824 */ /* 0x008fca00078e0203 */
[----:B--2---:R-:W-:-:S13]  /*00a0*/  ISETP.GE.U32.OR P0, PT, R12, UR5, P0 ;  /* 0x000000050c007c0c */ /* 0x004fda0008706470 */
[----:B------:R-:W-:Y:S05]  /*00b0*/  @P0 EXIT ;  /* 0x000000000000094d */ /* 0x000fea0003800000 */
[----:B------:R-:W0:Y:S01]  /*00c0*/  LDCU UR5, c[0x0][0x3b4] ;  /* 0x00007680ff0577ac */ /* 0x000e220008000800 */
[----:B------:R-:W-:Y:S01]  /*00d0*/  HFMA2 R14, -RZ, RZ, -1.875, 0 ;  /* 0xbf800000ff0e7431 */ /* 0x000fe200000001ff */
[----:B------:R-:W1:Y:S01]  /*00e0*/  LDCU.64 UR8, c[0x0][0x358] ;  /* 0x00006b00ff0877ac */ /* 0x000e620008000a00 */
[----:B0-----:R-:W-:-:S09]  /*00f0*/  UISETP.GE.AND UP0, UPT, UR5, 0x1, UPT ;  /* 0x000000010500788c */ /* 0x001fd2000bf06270 */
[----:B-1----:R-:W-:Y:S05]  /*0100*/  BRA.U !UP0, `(.L_x_73) ;  /* 0x0000001908c47547 */ /* 0x002fea000b800000 */
[----:B------:R-:W0:Y:S01]  /*0110*/  LDCU UR4, c[0x0][0x390] ;  /* 0x00007200ff0477ac */ /* 0x000e220008000800 */
[----:B------:R-:W-:Y:S01]  /*0120*/  IMAD.MOV.U32 R14, RZ, RZ, -0x40800000 ;  /* 0xbf800000ff0e7424 */ /* 0x000fe200078e00ff */
[----:B------:R-:W-:Y:S02]  /*0130*/  UISETP.GE.U32.AND UP0, UPT, UR5, 0x8, UPT ;  /* 0x000000080500788c */ /* 0x000fe4000bf06070 */
[----:B------:R-:W-:Y:S01]  /*0140*/  ULOP3.LUT UR6, UR5, 0x7, URZ, 0xc0, !UPT ;  /* 0x0000000705067892 */ /* 0x000fe2000f8ec0ff */
[----:B0-----:R-:W-:Y:S01]  /*0150*/  IMAD R3, R15, UR4, RZ ;  /* 0x000000040f037c24 */ /* 0x001fe2000f8e02ff */
[----:B------:R-:W-:-:S03]  /*0160*/  UMOV UR4, URZ ;  /* 0x000000ff00047c82 */ /* 0x000fc60008000000 */
[----:B------:R-:W-:Y:S02]  /*0170*/  IMAD R10, R12, UR5, R3 ;  /* 0x000000050c0a7c24 */ /* 0x000fe4000f8e0203 */
[----:B------:R-:W-:Y:S05]  /*0180*/  BRA.U !UP0, `(.L_x_74) ;  /* 0x0000000d08607547 */ /* 0x000fea000b800000 */
[----:B------:R-:W0:Y:S01]  /*0190*/  LDC.64 R4, c[0x0][0x380] ;  /* 0x0000e000ff047b82 */ /* 0x000e220000000a00 */
[----:B------:R-:W-:Y:S01]  /*01a0*/  ULOP3.LUT UR4, UR5, 0x7ffffff8, URZ, 0xc0, !UPT ;  /* 0x7ffffff805047892 */ /* 0x000fe2000f8ec0ff */
[----:B------:R-:W-:Y:S01]  /*01b0*/  VIADD R13, R10, 0x3 ;  /* 0x000000030a0d7836 */ /* 0x000fe20000000000 */
[----:B------:R-:W-:Y:S02]  /*01c0*/  MOV R14, 0xbf800000 ;  /* 0xbf800000000e7802 */ /* 0x000fe40000000f00 */
[----:B------:R-:W-:-:S03]  /*01d0*/  UIADD3 UR5, UPT, UPT, -UR4, URZ, URZ ;  /* 0x000000ff04057290 */ /* 0x000fc6000fffe1ff */
[----:B------:R-:W1:Y:S09]  /*01e0*/  LDC.64 R2, c[0x0][0x388] ;  /* 0x0000e200ff027b82 */ /* 0x000e720000000a00 */
.L_x_100:
[----:B------:R-:W-:-:S04]  /*01f0*/  VIADD R7, R13, 0xfffffffd ;  /* 0xfffffffd0d077836 */ /* 0x000fc80000000000 */
[----:B-1----:R-:W-:-:S04]  /*0200*/  IMAD.WIDE.U32 R18, R7, 0x4, R2 ;  /* 0x0000000407127825 */ /* 0x002fc800078e0002 */
[----:B0-----:R-:W-:Y:S02]  /*0210*/  IMAD.WIDE.U32 R6, R7, 0x4, R4 ;  /* 0x0000000407067825 */ /* 0x001fe400078e0004 */
[----:B------:R-:W2:Y:S04]  /*0220*/  LDG.E R18, desc[UR8][R18.64] ;  /* 0x0000000812127981 */ /* 0x000ea8000c1e1900 */
[----:B------:R-:W3:Y:S01]  /*0230*/  LDG.E R17, desc[UR8][R6.64] ;  /* 0x0000000806117981 */ /* 0x000ee2000c1e1900 */
[----:B------:R-:W-:Y:S01]  /*0240*/  BSSY.RECONVERGENT B0, `(.L_x_75) ;  /* 0x0000010000007945 */ /* 0x000fe20003800200 */
[----:B--2---:R-:W-:-:S04]  /*0250*/  FMUL R0, R18, R18 ;  /* 0x0000001212007220 */ /* 0x004fc80000400000 */
[----:B---3--:R-:W-:-:S04]  /*0260*/  FFMA R8, R17, R17, R0 ;  /* 0x0000001111087223 */ /* 0x008fc80000000000 */
[----:B------:R-:W-:Y:S01]  /*0270*/  VIADD R0, R8, 0xf3000000 ;  /* 0xf300000008007836 */ /* 0x000fe20000000000 */
[----:B------:R0:W1:Y:S04]  /*0280*/  MUFU.RSQ R9, R8 ;  /* 0x0000000800097308 */ /* 0x0000680000001400 */
[----:B------:R-:W-:-:S13]  /*0290*/  ISETP.GT.U32.AND P0, PT, R0, 0x727fffff, PT ;  /* 0x727fffff0000780c */ /* 0x000fda0003f04070 */
[----:B01----:R-:W-:Y:S05]  /*02a0*/  @!P0 BRA `(.L_x_76) ;  /* 0x0000000000148947 */ /* 0x003fea0003800000 */
[----:B------:R-:W-:Y:S02]  /*02b0*/  MOV R0, R8 ;  /* 0x0000000800007202 */ /* 0x000fe40000000f00 */
[----:B------:R-:W-:-:S07]  /*02c0*/  MOV R6, 0x2e0 ;  /* 0x000002e000067802 */ /* 0x000fce0000000f00 */
[----:B------:R-:W-:Y:S05]  /*02d0*/  CALL.REL.NOINC `($__internal_4_$__cuda_sm20_sqrt_rn_f32_slowpath) ;  /* 0x0000002000b87944 */ /* 0x000fea0003c00000 */
[----:B------:R-:W-:Y:S01]  /*02e0*/  IMAD.MOV.U32 R19, RZ, RZ, R21 ;  /* 0x000000ffff137224 */ /* 0x000fe200078e0015 */
[----:B------:R-:W-:Y:S06]  /*02f0*/  BRA `(.L_x_77) ;  /* 0x0000000000107947 */ /* 0x000fec0003800000 */
.L_x_76:
[----:B------:R-:W-:Y:S01]  /*0300*/  FMUL.FTZ R19, R8, R9 ;  /* 0x0000000908137220 */ /* 0x000fe20000410000 */
[----:B------:R-:W-:-:S03]  /*0310*/  FMUL.FTZ R6, R9, 0.5 ;  /* 0x3f00000009067820 */ /* 0x000fc60000410000 */
[----:B------:R-:W-:-:S04]  /*0320*/  FFMA R0, -R19, R19, R8 ;  /* 0x0000001313007223 */ /* 0x000fc80000000108 */
[----:B------:R-:W-:-:S07]  /*0330*/  FFMA R19, R0, R6, R19 ;  /* 0x0000000600137223 */ /* 0x000fce0000000013 */
.L_x_77:
[----:B------:R-:W-:Y:S05]  /*0340*/  BSYNC.RECONVERGENT B0 ;  /* 0x0000000000007941 */ /* 0x000fea0003800200 */
.L_x_75:
[----:B------:R-:W-:-:S04]  /*0350*/  VIADD R7, R13, 0xfffffffe ;  /* 0xfffffffe0d077836 */ /* 0x000fc80000000000 */
[----:B------:R-:W-:-:S04]  /*0360*/  IMAD.WIDE.U32 R20, R7, 0x4, R2 ;  /* 0x0000000407147825 */ /* 0x000fc800078e0002 */
[----:B------:R-:W-:Y:S01]  /*0370*/  IMAD.WIDE.U32 R6, R7, 0x4, R4 ;  /* 0x0000000407067825 */ /* 0x000fe200078e0004 */
[----:B------:R-:W2:Y:S04]  /*0380*/  LDG.E R8, desc[UR8][R20.64] ;  /* 0x0000000814087981 */ /* 0x000ea8000c1e1900 */
[----:B------:R-:W3:Y:S01]  /*0390*/  LDG.E R9, desc[UR8][R6.64] ;  /* 0x0000000806097981 */ /* 0x000ee2000c1e1900 */
[CC--:B------:R-:W-:Y:S01]  /*03a0*/  FSETP.GT.AND P0, PT, R19.reuse, R14.reuse, PT ;  /* 0x0000000e1300720b */ /* 0x0c0fe20003f04000 */
[----:B------:R-:W-:Y:S03]  /*03b0*/  BSSY.RECONVERGENT B0, `(.L_x_78) ;  /* 0x0000012000007945 */ /* 0x000fe60003800200 */
[----:B------:R-:W-:-:S02]  /*03c0*/  FSEL R14, R19, R14, P0 ;  /* 0x0000000e130e7208 */ /* 0x000fc40000000000 */
[----:B------:R-:W-:Y:S02]  /*03d0*/  FSEL R16, R17, R16, P0 ;  /* 0x0000001011107208 */ /* 0x000fe40000000000 */
[----:B------:R-:W-:Y:S01]  /*03e0*/  FSEL R11, R18, R11, P0 ;  /* 0x0000000b120b7208 */ /* 0x000fe20000000000 */
[----:B--2---:R-:W-:-:S04]  /*03f0*/  FMUL R0, R8, R8 ;  /* 0x0000000808007220 */ /* 0x004fc80000400000 */
[----:B---3--:R-:W-:-:S04]  /*0400*/  FFMA R22, R9, R9, R0 ;  /* 0x0000000909167223 */ /* 0x008fc80000000000 */
[----:B------:R0:W1:Y:S01]  /*0410*/  MUFU.RSQ R23, R22 ;  /* 0x0000001600177308 */ /* 0x0000620000001400 */
[----:B------:R-:W-:-:S04]  /*0420*/  IADD3 R0, PT, PT, R22, -0xd000000, RZ ;  /* 0xf300000016007810 */ /* 0x000fc80007ffe0ff */
[----:B------:R-:W-:-:S13]  /*0430*/  ISETP.GT.U32.AND P1, PT, R0, 0x727fffff, PT ;  /* 0x727fffff0000780c */ /* 0x000fda0003f24070 */
[----:B01----:R-:W-:Y:S05]  /*0440*/  @!P1 BRA `(.L_x_79) ;  /* 0x0000000000109947 */ /* 0x003fea0003800000 */
[----:B------:R-:W-:Y:S01]  /*0450*/  IMAD.MOV.U32 R0, RZ, RZ, R22 ;  /* 0x000000ffff007224 */ /* 0x000fe200078e0016 */
[----:B------:R-:W-:-:S07]  /*0460*/  MOV R6, 0x480 ;  /* 0x0000048000067802 */ /* 0x000fce0000000f00 */
[----:B------:R-:W-:Y:S05]  /*0470*/  CALL.REL.NOINC `($__internal_4_$__cuda_sm20_sqrt_rn_f32_slowpath) ;  /* 0x0000002000507944 */ /* 0x000fea0003c00000 */
[----:B------:R-:W-:Y:S05]  /*0480*/  BRA `(.L_x_80) ;  /* 0x0000000000107947 */ /* 0x000fea0003800000 */
.L_x_79:
[----:B------:R-:W-:Y:S01]  /*0490*/  FMUL.FTZ R21, R22, R23 ;  /* 0x0000001716157220 */ /* 0x000fe20000410000 */
[----:B------:R-:W-:-:S03]  /*04a0*/  FMUL.FTZ R6, R23, 0.5 ;  /* 0x3f00000017067820 */ /* 0x000fc60000410000 */
[----:B------:R-:W-:-:S04]  /*04b0*/  FFMA R0, -R21, R21, R22 ;  /* 0x0000001515007223 */ /* 0x000fc80000000116 */
[----:B------:R-:W-:-:S07]  /*04c0*/  FFMA R21, R0, R6, R21 ;  /* 0x0000000600157223 */ /* 0x000fce0000000015 */
.L_x_80:
[----:B------:R-:W-:Y:S05]  /*04d0*/  BSYNC.RECONVERGENT B0 ;  /* 0x0000000000007941 */ /* 0x000fea0003800200 */
.L_x_78:
[----:B------:R-:W-:-:S04]  /*04e0*/  VIADD R19, R13, 0xffffffff ;  /* 0xffffffff0d137836 */ /* 0x000fc80000000000 */
[----:B------:R-:W-:-:S04]  /*04f0*/  IMAD.WIDE.U32 R6, R19, 0x4, R2 ;  /* 0x0000000413067825 */ /* 0x000fc800078e0002 */
[----:B------:R-:W-:Y:S01]  /*0500*/  IMAD.WIDE.U32 R18, R19, 0x4, R4 ;  /* 0x0000000413127825 */ /* 0x000fe200078e0004 */
[----:B------:R-:W2:Y:S05]  /*0510*/  LDG.E R17, desc[UR8][R6.64] ;  /* 0x0000000806117981 */ /* 0x000eaa000c1e1900 */
        /* <DEDUP_REMOVED lines=15> */
[----:B------:R-:W-:Y:S01]  /*0610*/  IMAD.MOV.U32 R11, RZ, RZ, R21 ;  /* 0x000000ffff0b7224 */ /* 0x000fe200078e0015 */
[----:B------:R-:W-:Y:S06]  /*0620*/  BRA `(.L_x_83) ;  /* 0x0000000000107947 */ /* 0x000fec0003800000 */
.L_x_82:
[----:B------:R-:W-:Y:S01]  /*0630*/  FMUL.FTZ R11, R20, R23 ;  /* 0x00000017140b7220 */ /* 0x000fe20000410000 */
[----:B------:R-:W-:-:S03]  /*0640*/  FMUL.FTZ R6, R23, 0.5 ;  /* 0x3f00000017067820 */ /* 0x000fc60000410000 */
[----:B------:R-:W-:-:S04]  /*0650*/  FFMA R0, -R11, R11, R20 ;  /* 0x0000000b0b007223 */ /* 0x000fc80000000114 */
[----:B------:R-:W-:-:S07]  /*0660*/  FFMA R11, R0, R6, R11 ;  /* 0x00000006000b7223 */ /* 0x000fce000000000b */
.L_x_83:
[----:B------:R-:W-:Y:S05]  /*0670*/  BSYNC.RECONVERGENT B0 ;  /* 0x0000000000007941 */ /* 0x000fea0003800200 */
.L_x_81:
[----:B------:R-:W-:-:S04]  /*0680*/  IMAD.WIDE.U32 R20, R13, 0x4, R2 ;  /* 0x000000040d147825 */ /* 0x000fc800078e0002 */
[----:B------:R-:W-:Y:S01]  /*0690*/  IMAD.WIDE.U32 R6, R13, 0x4, R4 ;  /* 0x000000040d067825 */ /* 0x000fe200078e0004 */
[----:B------:R-:W2:Y:S04]  /*06a0*/  LDG.E R16, desc[UR8][R20.64] ;  /* 0x0000000814107981 */ /* 0x000ea8000c1e1900 */
[----:B------:R-:W3:Y:S01]  /*06b0*/  LDG.E R19, desc[UR8][R6.64] ;  /* 0x0000000806137981 */ /* 0x000ee2000c1e1900 */
[CC--:B------:R-:W-:Y:S01]  /*06c0*/  FSETP.GT.AND P0, PT, R11.reuse, R14.reuse, PT ;  /* 0x0000000e0b00720b */ /* 0x0c0fe20003f04000 */
[----:B------:R-:W-:Y:S03]  /*06d0*/  BSSY.RECONVERGENT B0, `(.L_x_84) ;  /* 0x0000014000007945 */ /* 0x000fe60003800200 */
[----:B------:R-:W-:Y:S01]  /*06e0*/  FSEL R14, R11, R14, P0 ;  /* 0x0000000e0b0e7208 */ /* 0x000fe20000000000 */
[----:B------:R-:W-:Y:S01]  /*06f0*/  VIADD R11, R13, 0x4 ;  /* 0x000000040d0b7836 */ /* 0x000fe20000000000 */
[----:B------:R-:W-:-:S02]  /*0700*/  FSEL R18, R18, R9, P0 ;  /* 0x0000000912127208 */ /* 0x000fc40000000000 */
        /* <DEDUP_REMOVED lines=10> */
[----:B------:R-:W-:Y:S01]  /*07b0*/  MOV R23, R21 ;  /* 0x0000001500177202 */ /* 0x000fe20000000f00 */
[----:B------:R-:W-:Y:S06]  /*07c0*/  BRA `(.L_x_86) ;  /* 0x0000000000107947 */ /* 0x000fec0003800000 */
.L_x_85:
[----:B------:R-:W-:Y:S01]  /*07d0*/  FMUL.FTZ R23, R22, R25 ;  /* 0x0000001916177220 */ /* 0x000fe20000410000 */
[----:B------:R-:W-:-:S03]  /*07e0*/  FMUL.FTZ R6, R25, 0.5 ;  /* 0x3f00000019067820 */ /* 0x000fc60000410000 */
[----:B------:R-:W-:-:S04]  /*07f0*/  FFMA R0, -R23, R23, R22 ;  /* 0x0000001717007223 */ /* 0x000fc80000000116 */
[----:B------:R-:W-:-:S07]  /*0800*/  FFMA R23, R0, R6, R23 ;  /* 0x0000000600177223 */ /* 0x000fce0000000017 */
.L_x_86:
[----:B------:R-:W-:Y:S05]  /*0810*/  BSYNC.RECONVERGENT B0 ;  /* 0x0000000000007941 */ /* 0x000fea0003800200 */
.L_x_84:
[----:B------:R-:W-:-:S04]  /*0820*/  VIADD R7, R13, 0x1 ;  /* 0x000000010d077836 */ /* 0x000fc80000000000 */
[----:B------:R-:W-:-:S04]  /*0830*/  IMAD.WIDE.U32 R20, R7, 0x4, R2 ;  /* 0x0000000407147825 */ /* 0x000fc800078e0002 */
[----:B------:R-:W-:Y:S01]  /*0840*/  IMAD.WIDE.U32 R6, R7, 0x4, R4 ;  /* 0x0000000407067825 */ /* 0x000fe200078e0004 */
[----:B------:R-:W2:Y:S04]  /*0850*/  LDG.E R9, desc[UR8][R20.64] ;  /* 0x0000000814097981 */ /* 0x000ea8000c1e1900 */
[----:B------:R-:W3:Y:S01]  /*0860*/  LDG.E R8, desc[UR8][R6.64] ;  /* 0x0000000806087981 */ /* 0x000ee2000c1e1900 */
[----:B------:R-:W-:Y:S01]  /*0870*/  FSETP.GT.AND P0, PT, R23, R14, PT ;  /* 0x0000000e1700720b */ /* 0x000fe20003f04000 */
[----:B------:R-:W-:Y:S03]  /*0880*/  BSSY.RECONVERGENT B0, `(.L_x_87) ;  /* 0x0000013000007945 */ /* 0x000fe60003800200 */
[----:B------:R-:W-:-:S02]  /*0890*/  FSEL R19, R19, R18, P0 ;  /* 0x0000001213137208 */ /* 0x000fc40000000000 */
[----:B------:R-:W-:Y:S02]  /*08a0*/  FSEL R14, R23, R14, P0 ;  /* 0x0000000e170e7208 */ /* 0x000fe40000000000 */
[----:B------:R-:W-:Y:S01]  /*08b0*/  FSEL R18, R16, R17, P0 ;  /* 0x0000001110127208 */ /* 0x000fe20000000000 */
        /* <DEDUP_REMOVED lines=11> */
.L_x_88:
[----:B------:R-:W-:Y:S01]  /*0970*/  FMUL.FTZ R23, R22, R25 ;  /* 0x0000001916177220 */ /* 0x000fe20000410000 */
[----:B------:R-:W-:-:S03]  /*0980*/  FMUL.FTZ R6, R25, 0.5 ;  /* 0x3f00000019067820 */ /* 0x000fc60000410000 */
[----:B------:R-:W-:-:S04]  /*0990*/  FFMA R0, -R23, R23, R22 ;  /* 0x0000001717007223 */ /* 0x000fc80000000116 */
[----:B------:R-:W-:-:S07]  /*09a0*/  FFMA R23, R0, R6, R23 ;  /* 0x0000000600177223 */ /* 0x000fce0000000017 */
.L_x_89:
[----:B------:R-:W-:Y:S05]  /*09b0*/  BSYNC.RECONVERGENT B0 ;  /* 0x0000000000007941 */ /* 0x000fea0003800200 */
.L_x_87:
        /* <DEDUP_REMOVED lines=21> */
.L_x_91:
[----:B------:R-:W-:Y:S01]  /*0b10*/  FMUL.FTZ R23, R22, R25 ;  /* 0x0000001916177220 */ /* 0x000fe20000410000 */
[----:B------:R-:W-:-:S03]  /*0b20*/  FMUL.FTZ R6, R25, 0.5 ;  /* 0x3f00000019067820 */ /* 0x000fc60000410000 */
[----:B------:R-:W-:-:S04]  /*0b30*/  FFMA R0, -R23, R23, R22 ;  /* 0x0000001717007223 */ /* 0x000fc80000000116 */
[----:B------:R-:W-:-:S07]  /*0b40*/  FFMA R23, R0, R6, R23 ;  /* 0x0000000600177223 */ /* 0x000fce0000000017 */
.L_x_92:
[----:B------:R-:W-:Y:S05]  /*0b50*/  BSYNC.RECONVERGENT B0 ;  /* 0x0000000000007941 */ /* 0x000fea0003800200 */
.L_x_90:
[----:B------:R-:W-:-:S05]  /*0b60*/  IADD3 R7, PT, PT, R13, 0x3, RZ ;  /* 0x000000030d077810 */ /* 0x000fca0007ffe0ff */
        /* <DEDUP_REMOVED lines=15> */
[----:B------:R-:W-:Y:S01]  /*0c60*/  IMAD.MOV.U32 R0, RZ, RZ, R22 ;  /* 0x000000ffff007224 */ /* 0x000fe200078e0016 */
[----:B------:R-:W-:-:S07]  /*0c70*/  MOV R6, 0xc90 ;  /* 0x00000c9000067802 */ /* 0x000fce0000000f00 */
[----:B------:R-:W-:Y:S05]  /*0c80*/  CALL.REL.NOINC `($__internal_4_$__cuda_sm20_sqrt_rn_f32_slowpath) ;  /* 0x00000018004c7944 */ /* 0x000fea0003c00000 */
[----:B------:R-:W-:Y:S05]  /*0c90*/  BRA `(.L_x_95) ;  /* 0x0000000000107947 */ /* 0x000fea0003800000 */
.L_x_94:
[----:B------:R-:W-:Y:S01]  /*0ca0*/  FMUL.FTZ R21, R22, R25 ;  /* 0x0000001916157220 */ /* 0x000fe20000410000 */
[----:B------:R-:W-:-:S03]  /*0cb0*/  FMUL.FTZ R6, R25, 0.5 ;  /* 0x3f00000019067820 */ /* 0x000fc60000410000 */
[----:B------:R-:W-:-:S04]  /*0cc0*/  FFMA R0, -R21, R21, R22 ;  /* 0x0000001515007223 */ /* 0x000fc80000000116 */
[----:B------:R-:W-:-:S07]  /*0cd0*/  FFMA R21, R0, R6, R21 ;  /* 0x0000000600157223 */ /* 0x000fce0000000015 */
.L_x_95:
[----:B------:R-:W-:Y:S05]  /*0ce0*/  BSYNC.RECONVERGENT B0 ;  /* 0x0000000000007941 */ /* 0x000fea0003800200 */
.L_x_93:
[----:B------:R-:W-:-:S04]  /*0cf0*/  IMAD.WIDE.U32 R6, R11, 0x4, R2 ;  /* 0x000000040b067825 */ /* 0x000fc800078e0002 */
[----:B------:R-:W-:Y:S02]  /*0d00*/  IMAD.WIDE.U32 R16, R11, 0x4, R4 ;  /* 0x000000040b107825 */ /* 0x000fe400078e0004 */
        /* <DEDUP_REMOVED lines=13> */
[----:B------:R-:W-:Y:S01]  /*0de0*/  BSSY.RECONVERGENT B1, `(.L_x_98) ;  /* 0x0000004000017945 */ /* 0x000fe20003800200 */
[----:B------:R-:W-:Y:S01]  /*0df0*/  IMAD.MOV.U32 R0, RZ, RZ, R20 ;  /* 0x000000ffff007224 */ /* 0x000fe200078e0014 */
[----:B------:R-:W-:-:S07]  /*0e00*/  MOV R6, 0xe20 ;  /* 0x00000e2000067802 */ /* 0x000fce0000000f00 */
[----:B------:R-:W-:Y:S05]  /*0e10*/  CALL.REL.NOINC `($__internal_4_$__cuda_sm20_sqrt_rn_f32_slowpath) ;  /* 0x0000001400e87944 */ /* 0x000fea0003c00000 */
[----:B------:R-:W-:Y:S05]  /*0e20*/  BSYNC.RECONVERGENT B1 ;  /* 0x0000000000017941 */ /* 0x000fea0003800200 */
.L_x_98:
[----:B------:R-:W-:Y:S05]  /*0e30*/  BRA `(.L_x_99) ;  /* 0x0000000000107947 */ /* 0x000fea0003800000 */
.L_x_97:
[----:B------:R-:W-:Y:S01]  /*0e40*/  FMUL.FTZ R21, R20, R23 ;  /* 0x0000001714157220 */ /* 0x000fe20000410000 */
[----:B------:R-:W-:-:S03]  /*0e50*/  FMUL.FTZ R6, R23, 0.5 ;  /* 0x3f00000017067820 */ /* 0x000fc60000410000 */
[----:B------:R-:W-:-:S04]  /*0e60*/  FFMA R0, -R21, R21, R20 ;  /* 0x0000001515007223 */ /* 0x000fc80000000114 */
[----:B------:R-:W-:-:S07]  /*0e70*/  FFMA R21, R0, R6, R21 ;  /* 0x0000000600157223 */ /* 0x000fce0000000015 */
.L_x_99:
[----:B------:R-:W-:Y:S05]  /*0e80*/  BSYNC.RECONVERGENT B0 ;  /* 0x0000000000007941 */ /* 0x000fea0003800200 */
.L_x_96:
[----:B------:R-:W-:Y:S01]  /*0e90*/  UIADD3 UR5, UPT, UPT, UR5, 0x8, URZ ;  /* 0x0000000805057890 */ /* 0x000fe2000fffe0ff */
[-C--:B------:R-:W-:Y:S01]  /*0ea0*/  FSETP.GT.AND P0, PT, R21, R14.reuse, PT ;  /* 0x0000000e1500720b */ /* 0x080fe20003f04000 */
[----:B------:R-:W-:Y:S02]  /*0eb0*/  VIADD R13, R13, 0x8 ;  /* 0x000000080d0d7836 */ /* 0x000fe40000000000 */
[----:B------:R-:W-:Y:S01]  /*0ec0*/  UISETP.NE.AND UP0, UPT, UR5, URZ, UPT ;  /* 0x000000ff0500728c */ /* 0x000fe2000bf05270 */
[----:B------:R-:W-:Y:S02]  /*0ed0*/  FSEL R14, R21, R14, P0 ;  /* 0x0000000e150e7208 */ /* 0x000fe40000000000 */
[----:B------:R-:W-:Y:S02]  /*0ee0*/  FSEL R16, R16, R19, P0 ;  /* 0x0000001310107208 */ /* 0x000fe40000000000 */
[----:B------:R-:W-:-:S04]  /*0ef0*/  FSEL R11, R11, R18, P0 ;  /* 0x000000120b0b7208 */ /* 0x000fc80000000000 */
[----:B------:R-:W-:Y:S05]  /*0f00*/  BRA.U UP0, `(.L_x_100) ;  /* 0xfffffff100b87547 */ /* 0x000fea000b83ffff */
.L_x_74:
[----:B------:R-:W-:-:S09]  /*0f10*/  UISETP.NE.AND UP0, UPT, UR6, URZ, UPT ;  /* 0x000000ff0600728c */ /* 0x000fd2000bf05270 */
[----:B------:R-:W-:Y:S05]  /*0f20*/  BRA.U !UP0, `(.L_x_73) ;  /* 0x0000000d083c7547 */ /* 0x000fea000b800000 */
[----:B------:R-:W0:Y:S01]  /*0f30*/  LDCU UR5, c[0x0][0x3b4] ;  /* 0x00007680ff0577ac */ /* 0x000e220008000800 */
[----:B------:R-:W-:Y:S02]  /*0f40*/  UISETP.GE.U32.AND UP0, UPT, UR6, 0x4, UPT ;  /* 0x000000040600788c */ /* 0x000fe4000bf06070 */
[----:B0-----:R-:W-:-:S07]  /*0f50*/  ULOP3.LUT UR5, UR5, 0x3, URZ, 0xc0, !UPT ;  /* 0x0000000305057892 */ /* 0x001fce000f8ec0ff */
[----:B------:R-:W-:Y:S05]  /*0f60*/  BRA.U !UP0, `(.L_x_101) ;  /* 0x0000000508bc7547 */ /* 0x000fea000b800000 */
[----:B------:R-:W0:Y:S01]  /*0f70*/  LDC.64 R6, c[0x0][0x388] ;  /* 0x0000e200ff067b82 */ /* 0x000e220000000a00 */
[----:B------:R-:W-:-:S07]  /*0f80*/  IADD3 R3, PT, PT, R10, UR4, RZ ;  /* 0x000000040a037c10 */ /* 0x000fce000fffe0ff */
[----:B------:R-:W1:Y:S01]  /*0f90*/  LDC.64 R4, c[0x0][0x380] ;  /* 0x0000e000ff047b82 */ /* 0x000e620000000a00 */
[----:B0-----:R-:W-:-:S05]  /*0fa0*/  IMAD.WIDE.U32 R6, R3, 0x4, R6 ;  /* 0x0000000403067825 */ /* 0x001fca00078e0006 */
[----:B------:R-:W2:Y:S01]  /*0fb0*/  LDG.E R8, desc[UR8][R6.64] ;  /* 0x0000000806087981 */ /* 0x000ea2000c1e1900 */
[----:B-1----:R-:W-:-:S05]  /*0fc0*/  IMAD.WIDE.U32 R4, R3, 0x4, R4 ;  /* 0x0000000403047825 */ /* 0x002fca00078e0004 */
        /* <DEDUP_REMOVED lines=12> */
.L_x_103:
[----:B------:R-:W-:Y:S01]  /*1090*/  FMUL.FTZ R21, R18, R13 ;  /* 0x0000000d12157220 */ /* 0x000fe20000410000 */
[----:B------:R-:W-:-:S03]  /*10a0*/  FMUL.FTZ R2, R13, 0.5 ;  /* 0x3f0000000d027820 */ /* 0x000fc60000410000 */
[----:B------:R-:W-:-:S04]  /*10b0*/  FFMA R0, -R21, R21, R18 ;  /* 0x0000001515007223 */ /* 0x000fc80000000112 */
[----:B------:R-:W-:-:S07]  /*10c0*/  FFMA R21, R0, R2, R21 ;  /* 0x0000000200157223 */ /* 0x000fce0000000015 */
.L_x_104:
[----:B------:R-:W-:Y:S05]  /*10d0*/  BSYNC.RECONVERGENT B0 ;  /* 0x0000000000007941 */ /* 0x000fea0003800200 */
.L_x_102:
[----:B------:R-:W0:Y:S01]  /*10e0*/  LDC.64 R6, c[0x0][0x388] ;  /* 0x0000e200ff067b82 */ /* 0x000e220000000a00 */
[----:B------:R-:W-:-:S07]  /*10f0*/  IADD3 R13, PT, PT, R3, 0x1, RZ ;  /* 0x00000001030d7810 */ /* 0x000fce0007ffe0ff */
[----:B------:R-:W1:Y:S01]  /*1100*/  LDC.64 R4, c[0x0][0x380] ;  /* 0x0000e000ff047b82 */ /* 0x000e620000000a00 */
[----:B0-----:R-:W-:-:S05]  /*1110*/  IMAD.WIDE.U32 R6, R13, 0x4, R6 ;  /* 0x000000040d067825 */ /* 0x001fca00078e0006 */
[----:B------:R-:W2:Y:S01]  /*1120*/  LDG.E R2, desc[UR8][R6.64] ;  /* 0x0000000806027981 */ /* 0x000ea2000c1e1900 */
[----:B-1----:R-:W-:-:S06]  /*1130*/  IMAD.WIDE.U32 R4, R13, 0x4, R4 ;  /* 0x000000040d047825 */ /* 0x002fcc00078e0004 */
[----:B------:R-:W3:Y:S01]  /*1140*/  LDG.E R4, desc[UR8][R4.64] ;  /* 0x0000000804047981 */ /* 0x000ee2000c1e1900 */
[CC--:B------:R-:W-:Y:S01]  /*1150*/  FSETP.GT.AND P0, PT, R21.reuse, R14.reuse, PT ;  /* 0x0000000e1500720b */ /* 0x0c0fe20003f04000 */
[----:B------:R-:W-:Y:S03]  /*1160*/  BSSY.RECONVERGENT B0, `(.L_x_105) ;  /* 0x0000012000007945 */ /* 0x000fe60003800200 */
[----:B------:R-:W-:Y:S02]  /*1170*/  FSEL R14, R21, R14, P0 ;  /* 0x0000000e150e7208 */ /* 0x000fe40000000000 */
        /* <DEDUP_REMOVED lines=12> */
.L_x_106:
[----:B------:R-:W-:Y:S01]  /*1240*/  FMUL.FTZ R21, R18, R13 ;  /* 0x0000000d12157220 */ /* 0x000fe20000410000 */
[----:B------:R-:W-:-:S03]  /*1250*/  FMUL.FTZ R5, R13, 0.5 ;  /* 0x3f0000000d057820 */ /* 0x000fc60000410000 */
[----:B------:R-:W-:-:S04]  /*1260*/  FFMA R0, -R21, R21, R18 ;  /* 0x0000001515007223 */ /* 0x000fc80000000112 */
[----:B------:R-:W-:-:S07]  /*1270*/  FFMA R21, R0, R5, R21 ;  /* 0x0000000500157223 */ /* 0x000fce0000000015 */
.L_x_107:
[----:B------:R-:W-:Y:S05]  /*1280*/  BSYNC.RECONVERGENT B0 ;  /* 0x0000000000007941 */ /* 0x000fea0003800200 */
.L_x_105:
[----:B------:R-:W0:Y:S01]  /*1290*/  LDC.64 R16, c[0x0][0x388] ;  /* 0x0000e200ff107b82 */ /* 0x000e220000000a00 */
[----:B------:R-:W-:-:S07]  /*12a0*/  IADD3 R5, PT, PT, R3, 0x2, RZ ;  /* 0x0000000203057810 */ /* 0x000fce0007ffe0ff */
[----:B------:R-:W1:Y:S01]  /*12b0*/  LDC.64 R6, c[0x0][0x380] ;  /* 0x0000e000ff067b82 */ /* 0x000e620000000a00 */
[----:B0-----:R-:W-:-:S05]  /*12c0*/  IMAD.WIDE.U32 R16, R5, 0x4, R16 ;  /* 0x0000000405107825 */ /* 0x001fca00078e0010 */
[----:B------:R-:W2:Y:S01]  /*12d0*/  LDG.E R8, desc[UR8][R16.64] ;  /* 0x0000000810087981 */ /* 0x000ea2000c1e1900 */
[----:B-1----:R-:W-:-:S05]  /*12e0*/  IMAD.WIDE.U32 R6, R5, 0x4, R6 ;  /* 0x0000000405067825 */ /* 0x002fca00078e0006 */
        /* <DEDUP_REMOVED lines=16> */
.L_x_109:
[----:B------:R-:W-:Y:S01]  /*13f0*/  FMUL.FTZ R21, R18, R13 ;  /* 0x0000000d12157220 */ /* 0x000fe20000410000 */
[----:B------:R-:W-:-:S03]  /*1400*/  FMUL.FTZ R2, R13, 0.5 ;  /* 0x3f0000000d027820 */ /* 0x000fc60000410000 */
[----:B------:R-:W-:-:S04]  /*1410*/  FFMA R0, -R21, R21, R18 ;  /* 0x0000001515007223 */ /* 0x000fc80000000112 */
[----:B------:R-:W-:-:S07]  /*1420*/  FFMA R21, R0, R2, R21 ;  /* 0x0000000200157223 */ /* 0x000fce0000000015 */
.L_x_110:
[----:B------:R-:W-:Y:S05]  /*1430*/  BSYNC.RECONVERGENT B0 ;  /* 0x0000000000007941 */ /* 0x000fea0003800200 */
.L_x_108:
[----:B------:R-:W0:Y:S01]  /*1440*/  LDC.64 R6, c[0x0][0x388] ;  /* 0x0000e200ff067b82 */ /* 0x000e220000000a00 */
[----:B------:R-:W-:-:S07]  /*1450*/  IADD3 R9, PT, PT, R3, 0x3, RZ ;  /* 0x0000000303097810 */ /* 0x000fce0007ffe0ff */
[----:B------:R-:W1:Y:S01]  /*1460*/  LDC.64 R16, c[0x0][0x380] ;  /* 0x0000e000ff107b82 */ /* 0x000e620000000a00 */
[----:B0-----:R-:W-:-:S06]  /*1470*/  IMAD.WIDE.U32 R2, R9, 0x4, R6 ;  /* 0x0000000409027825 */ /* 0x001fcc00078e0006 */
        /* <DEDUP_REMOVED lines=14> */
[----:B------:R-:W-:Y:S01]  /*1560*/  BSSY.RECONVERGENT B1, `(.L_x_113) ;  /* 0x0000004000017945 */ /* 0x000fe20003800200 */
[----:B------:R-:W-:Y:S02]  /*1570*/  MOV R0, R6 ;  /* 0x0000000600007202 */ /* 0x000fe40000000f00 */
[----:B------:R-:W-:-:S07]  /*1580*/  MOV R6, 0x15a0 ;  /* 0x000015a000067802 */ /* 0x000fce0000000f00 */
[----:B------:R-:W-:Y:S05]  /*1590*/  CALL.REL.NOINC `($__internal_4_$__cuda_sm20_sqrt_rn_f32_slowpath) ;  /* 0x0000001000087944 */ /* 0x000fea0003c00000 */
[----:B------:R-:W-:Y:S05]  /*15a0*/  BSYNC.RECONVERGENT B1 ;  /* 0x0000000000017941 */ /* 0x000fea0003800200 */
.L_x_113:
[----:B------:R-:W-:Y:S05]  /*15b0*/  BRA `(.L_x_114) ;  /* 0x0000000000107947 */ /* 0x000fea0003800000 */
.L_x_112:
[----:B------:R-:W-:Y:S01]  /*15c0*/  FMUL.FTZ R21, R6, R7 ;  /* 0x0000000706157220 */ /* 0x000fe20000410000 */
[----:B------:R-:W-:-:S03]  /*15d0*/  FMUL.FTZ R3, R7, 0.5 ;  /* 0x3f00000007037820 */ /* 0x000fc60000410000 */
[----:B------:R-:W-:-:S04]  /*15e0*/  FFMA R0, -R21, R21, R6 ;  /* 0x0000001515007223 */ /* 0x000fc80000000106 */
[----:B------:R-:W-:-:S07]  /*15f0*/  FFMA R21, R0, R3, R21 ;  /* 0x0000000300157223 */ /* 0x000fce0000000015 */
.L_x_114:
[----:B------:R-:W-:Y:S05]  /*1600*/  BSYNC.RECONVERGENT B0 ;  /* 0x0000000000007941 */ /* 0x000fea0003800200 */
.L_x_111:
[----:B------:R-:W-:Y:S01]  /*1610*/  FSETP.GT.AND P0, PT, R21, R14, PT ;  /* 0x0000000e1500720b */ /* 0x000fe20003f04000 */
[----:B------:R-:W-:-:S03]  /*1620*/  UIADD3 UR4, UPT, UPT, UR4, 0x4, URZ ;  /* 0x0000000404047890 */ /* 0x000fc6000fffe0ff */
[----:B------:R-:W-:Y:S02]  /*1630*/  FSEL R14, R21, R14, P0 ;  /* 0x0000000e150e7208 */ /* 0x000fe40000000000 */
[----:B------:R-:W-:Y:S02]  /*1640*/  FSEL R16, R16, R5, P0 ;  /* 0x0000000510107208 */ /* 0x000fe40000000000 */
[----:B------:R-:W-:-:S07]  /*1650*/  FSEL R11, R2, R11, P0 ;  /* 0x0000000b020b7208 */ /* 0x000fce0000000000 */
.L_x_101:
[----:B------:R-:W-:-:S09]  /*1660*/  UISETP.NE.AND UP0, UPT, UR5, URZ, UPT ;  /* 0x000000ff0500728c */ /* 0x000fd2000bf05270 */
[----:B------:R-:W-:Y:S05]  /*1670*/  BRA.U !UP0, `(.L_x_73) ;  /* 0x0000000508687547 */ /* 0x000fea000b800000 */
[----:B------:R-:W-:-:S09]  /*1680*/  UISETP.NE.AND UP0, UPT, UR5, 0x1, UPT ;  /* 0x000000010500788c */ /* 0x000fd2000bf05270 */
[----:B------:R-:W-:Y:S05]  /*1690*/  BRA.U !UP0, `(.L_x_115) ;  /* 0x0000000108e47547 */ /* 0x000fea000b800000 */
[----:B------:R-:W0:Y:S01]  /*16a0*/  LDC.64 R6, c[0x0][0x388] ;  /* 0x0000e200ff067b82 */ /* 0x000e220000000a00 */
[----:B------:R-:W-:-:S07]  /*16b0*/  VIADD R3, R10, UR4 ;  /* 0x000000040a037c36 */ /* 0x000fce0008000000 */
[----:B------:R-:W1:Y:S01]  /*16c0*/  LDC.64 R4, c[0x0][0x380] ;  /* 0x0000e000ff047b82 */ /* 0x000e620000000a00 */
[----:B0-----:R-:W-:-:S05]  /*16d0*/  IMAD.WIDE.U32 R6, R3, 0x4, R6 ;  /* 0x0000000403067825 */ /* 0x001fca00078e0006 */
[----:B------:R-:W2:Y:S01]  /*16e0*/  LDG.E R2, desc[UR8][R6.64] ;  /* 0x0000000806027981 */ /* 0x000ea2000c1e1900 */
[----:B-1----:R-:W-:-:S06]  /*16f0*/  IMAD.WIDE.U32 R4, R3, 0x4, R4 ;  /* 0x0000000403047825 */ /* 0x002fcc00078e0004 */
[----:B------:R-:W3:Y:S01]  /*1700*/  LDG.E R5, desc[UR8][R4.64] ;  /* 0x0000000804057981 */ /* 0x000ee2000c1e1900 */
[----:B------:R-:W-:Y:S01]  /*1710*/  BSSY.RECONVERGENT B0, `(.L_x_116) ;  /* 0x000000f000007945 */ /* 0x000fe20003800200 */
[----:B--2---:R-:W-:-:S04]  /*1720*/  FMUL R0, R2, R2 ;  /* 0x0000000202007220 */ /* 0x004fc80000400000 */
[----:B---3--:R-:W-:-:S05]  /*1730*/  FFMA R8, R5, R5, R0 ;  /* 0x0000000505087223 */ /* 0x008fca0000000000 */
[----:B------:R-:W-:Y:S01]  /*1740*/  IADD3 R0, PT, PT, R8, -0xd000000, RZ ;  /* 0xf300000008007810 */ /* 0x000fe20007ffe0ff */
[----:B------:R0:W1:Y:S03]  /*1750*/  MUFU.RSQ R9, R8 ;  /* 0x0000000800097308 */ /* 0x0000660000001400 */
[----:B------:R-:W-:-:S13]  /*1760*/  ISETP.GT.U32.AND P0, PT, R0, 0x727fffff, PT ;  /* 0x727fffff0000780c */ /* 0x000fda0003f04070 */
[----:B0-----:R-:W-:Y:S05]  /*1770*/  @!P0 BRA `(.L_x_117) ;  /* 0x0000000000108947 */ /* 0x001fea0003800000 */
[----:B------:R-:W-:Y:S01]  /*1780*/  IMAD.MOV.U32 R0, RZ, RZ, R8 ;  /* 0x000000ffff007224 */ /* 0x000fe200078e0008 */
[----:B------:R-:W-:-:S07]  /*1790*/  MOV R6, 0x17b0 ;  /* 0x000017b000067802 */ /* 0x000fce0000000f00 */
[----:B-1----:R-:W-:Y:S05]  /*17a0*/  CALL.REL.NOINC `($__internal_4_$__cuda_sm20_sqrt_rn_f32_slowpath) ;  /* 0x0000000c00847944 */ /* 0x002fea0003c00000 */
[----:B------:R-:W-:Y:S05]  /*17b0*/  BRA `(.L_x_118) ;  /* 0x0000000000107947 */ /* 0x000fea0003800000 */
.L_x_117:
[----:B-1----:R-:W-:Y:S01]  /*17c0*/  FMUL.FTZ R21, R8, R9 ;  /* 0x0000000908157220 */ /* 0x002fe20000410000 */
[----:B------:R-:W-:-:S03]  /*17d0*/  FMUL.FTZ R4, R9, 0.5 ;  /* 0x3f00000009047820 */ /* 0x000fc60000410000 */
[----:B------:R-:W-:-:S04]  /*17e0*/  FFMA R0, -R21, R21, R8 ;  /* 0x0000001515007223 */ /* 0x000fc80000000108 */
[----:B------:R-:W-:-:S07]  /*17f0*/  FFMA R21, R0, R4, R21 ;  /* 0x0000000400157223 */ /* 0x000fce0000000015 */
.L_x_118:
[----:B------:R-:W-:Y:S05]  /*1800*/  BSYNC.RECONVERGENT B0 ;  /* 0x0000000000007941 */ /* 0x000fea0003800200 */
.L_x_116:
[----:B------:R-:W0:Y:S01]  /*1810*/  LDC.64 R8, c[0x0][0x388] ;  /* 0x0000e200ff087b82 */ /* 0x000e220000000a00 */
[----:B------:R-:W-:-:S07]  /*1820*/  IADD3 R3, PT, PT, R3, 0x1, RZ ;  /* 0x0000000103037810 */ /* 0x000fce0007ffe0ff */
[----:B------:R-:W1:Y:S01]  /*1830*/  LDC.64 R6, c[0x0][0x380] ;  /* 0x0000e000ff067b82 */ /* 0x000e620000000a00 */
[----:B0-----:R-:W-:-:S04]  /*1840*/  IMAD.WIDE.U32 R8, R3, 0x4, R8 ;  /* 0x0000000403087825 */ /* 0x001fc800078e0008 */
[----:B-1----:R-:W-:Y:S02]  /*1850*/  IMAD.WIDE.U32 R6, R3, 0x4, R6 ;  /* 0x0000000403067825 */ /* 0x002fe400078e0006 */
        /* <DEDUP_REMOVED lines=18> */
.L_x_121:
[----:B------:R-:W-:Y:S05]  /*1980*/  BRA `(.L_x_122) ;  /* 0x0000000000107947 */ /* 0x000fea0003800000 */
.L_x_120:
[----:B------:R-:W-:Y:S01]  /*1990*/  FMUL.FTZ R21, R20, R13 ;  /* 0x0000000d14157220 */ /* 0x000fe20000410000 */
[----:B------:R-:W-:-:S03]  /*19a0*/  FMUL.FTZ R2, R13, 0.5 ;  /* 0x3f0000000d027820 */ /* 0x000fc60000410000 */
[----:B------:R-:W-:-:S04]  /*19b0*/  FFMA R0, -R21, R21, R20 ;  /* 0x0000001515007223 */ /* 0x000fc80000000114 */
[----:B------:R-:W-:-:S07]  /*19c0*/  FFMA R21, R0, R2, R21 ;  /* 0x0000000200157223 */ /* 0x000fce0000000015 */
.L_x_122:
[----:B------:R-:W-:Y:S05]  /*19d0*/  BSYNC.RECONVERGENT B0 ;  /* 0x0000000000007941 */ /* 0x000fea0003800200 */
.L_x_119:
[----:B------:R-:W-:Y:S01]  /*19e0*/  FSETP.GT.AND P0, PT, R21, R14, PT ;  /* 0x0000000e1500720b */ /* 0x000fe20003f04000 */
[----:B------:R-:W-:-:S03]  /*19f0*/  UIADD3 UR4, UPT, UPT, UR4, 0x2, URZ ;  /* 0x0000000204047890 */ /* 0x000fc6000fffe0ff */
[----:B------:R-:W-:Y:S02]  /*1a00*/  FSEL R14, R21, R14, P0 ;  /* 0x0000000e150e7208 */ /* 0x000fe40000000000 */
[----:B------:R-:W-:Y:S02]  /*1a10*/  FSEL R16, R4, R5, P0 ;  /* 0x0000000504107208 */ /* 0x000fe40000000000 */
[----:B------:R-:W-:-:S07]  /*1a20*/  FSEL R11, R3, R18, P0 ;  /* 0x00000012030b7208 */ /* 0x000fce0000000000 */
.L_x_115:
[----:B------:R-:W0:Y:S02]  /*1a30*/  LDCU UR5, c[0x0][0x3b4] ;  /* 0x00007680ff0577ac */ /* 0x000e240008000800 */
[----:B0-----:R-:W-:-:S04]  /*1a40*/  ULOP3.LUT UR5, UR5, 0x1, URZ, 0xc0, !UPT ;  /* 0x0000000105057892 */ /* 0x001fc8000f8ec0ff */
[----:B------:R-:W-:-:S09]  /*1a50*/  UISETP.NE.U32.AND UP0, UPT, UR5, 0x1, UPT ;  /* 0x000000010500788c */ /* 0x000fd2000bf05070 */
[----:B------:R-:W-:Y:S05]  /*1a60*/  BRA.U UP0, `(.L_x_73) ;  /* 0x00000001006c7547 */ /* 0x000fea000b800000 */
[----:B------:R-:W0:Y:S01]  /*1a70*/  LDC.64 R2, c[0x0][0x388] ;  /* 0x0000e200ff027b82 */ /* 0x000e220000000a00 */
[----:B------:R-:W-:-:S07]  /*1a80*/  VIADD R7, R10, UR4 ;  /* 0x000000040a077c36 */ /* 0x000fce0008000000 */
[----:B------:R-:W1:Y:S01]  /*1a90*/  LDC.64 R4, c[0x0][0x380] ;  /* 0x0000e000ff047b82 */ /* 0x000e620000000a00 */
[----:B0-----:R-:W-:-:S06]  /*1aa0*/  IMAD.WIDE.U32 R2, R7, 0x4, R2 ;  /* 0x0000000407027825 */ /* 0x001fcc00078e0002 */
        /* <DEDUP_REMOVED lines=14> */
.L_x_124:
[----:B-1----:R-:W-:Y:S01]  /*1b90*/  FMUL.FTZ R21, R6, R7 ;  /* 0x0000000706157220 */ /* 0x002fe20000410000 */
[----:B------:R-:W-:-:S03]  /*1ba0*/  FMUL.FTZ R3, R7, 0.5 ;  /* 0x3f00000007037820 */ /* 0x000fc60000410000 */
[----:B------:R-:W-:-:S04]  /*1bb0*/  FFMA R0, -R21, R21, R6 ;  /* 0x0000001515007223 */ /* 0x000fc80000000106 */
[----:B------:R-:W-:-:S07]  /*1bc0*/  FFMA R21, R0, R3, R21 ;  /* 0x0000000300157223 */ /* 0x000fce0000000015 */
.L_x_125:
[----:B------:R-:W-:Y:S05]  /*1bd0*/  BSYNC.RECONVERGENT B0 ;  /* 0x0000000000007941 */ /* 0x000fea0003800200 */
.L_x_123:
[----:B------:R-:W-:-:S04]  /*1be0*/  FSETP.GT.AND P0, PT, R21, R14, PT ;  /* 0x0000000e1500720b */ /* 0x000fc80003f04000 */
[----:B------:R-:W-:Y:S02]  /*1bf0*/  FSEL R14, R21, R14, P0 ;  /* 0x0000000e150e7208 */ /* 0x000fe40000000000 */
[----:B------:R-:W-:Y:S02]  /*1c00*/  FSEL R16, R5, R16, P0 ;  /* 0x0000001005107208 */ /* 0x000fe40000000000 */
[----:B------:R-:W-:-:S07]  /*1c10*/  FSEL R11, R2, R11, P0 ;  /* 0x0000000b020b7208 */ /* 0x000fce0000000000 */
.L_x_73:
[----:B------:R-:W0:Y:S01]  /*1c20*/  LDC.64 R2, c[0x0][0x398] ;  /* 0x0000e600ff027b82 */ /* 0x000e220000000a00 */
[----:B------:R-:W1:Y:S01]  /*1c30*/  LDCU UR4, c[0x0][0x3a8] ;  /* 0x00007500ff0477ac */ /* 0x000e620008000800 */
[----:B------:R-:W-:Y:S01]  /*1c40*/  FSETP.NEU.AND P0, PT, R16, RZ, PT ;  /* 0x000000ff1000720b */ /* 0x000fe20003f0d000 */
[----:B------:R-:W-:Y:S01]  /*1c50*/  BSSY.RECONVERGENT B0, `(.L_x_126) ;  /* 0x0000041000007945 */ /* 0x000fe20003800200 */
[----:B------:R-:W-:Y:S01]  /*1c60*/  MOV R5, RZ ;  /* 0x000000ff00057202 */ /* 0x000fe20000000f00 */
[----:B-1----:R-:W-:-:S04]  /*1c70*/  IMAD R12, R15, UR4, R12 ;  /* 0x000000040f0c7c24 */ /* 0x002fc8000f8e020c */
[----:B0-----:R-:W-:-:S05]  /*1c80*/  IMAD.WIDE.U32 R2, R12, 0x4, R2 ;  /* 0x000000040c027825 */ /* 0x001fca00078e0002 */
[----:B------:R0:W-:Y:S01]  /*1c90*/  STG.E desc[UR8][R2.64], R14 ;  /* 0x0000000e02007986 */ /* 0x0001e2000c101908 */
[----:B------:R-:W-:Y:S05]  /*1ca0*/  @!P0 BRA `(.L_x_127) ;  /* 0x0000000000ec8947 */ /* 0x000fea0003800000 */
[----:B0-----:R-:W0:Y:S01]  /*1cb0*/  MUFU.RCP R3, R16 ;  /* 0x0000001000037308 */ /* 0x001e220000001000 */
[----:B------:R-:W-:Y:S07]  /*1cc0*/  BSSY.RECONVERGENT B1, `(.L_x_128) ;  /* 0x000000c000017945 */ /* 0x000fee0003800200 */
[----:B------:R-:W1:Y:S01]  /*1cd0*/  FCHK P0, R11, R16 ;  /* 0x000000100b007302 */ /* 0x000e620000000000 */
[----:B0-----:R-:W-:-:S04]  /*1ce0*/  FFMA R0, R3, -R16, 1 ;  /* 0x3f80000003007423 */ /* 0x001fc80000000810 */
[----:B------:R-:W-:-:S04]  /*1cf0*/  FFMA R0, R3, R0, R3 ;  /* 0x0000000003007223 */ /* 0x000fc80000000003 */
[----:B------:R-:W-:-:S04]  /*1d00*/  FFMA R2, R0, R11, RZ ;  /* 0x0000000b00027223 */ /* 0x000fc800000000ff */
[----:B------:R-:W-:-:S04]  /*1d10*/  FFMA R3, R2, -R16, R11 ;  /* 0x8000001002037223 */ /* 0x000fc8000000000b */
[----:B------:R-:W-:Y:S01]  /*1d20*/  FFMA R0, R0, R3, R2 ;  /* 0x0000000300007223 */ /* 0x000fe20000000002 */
[----:B-1----:R-:W-:Y:S06]  /*1d30*/  @!P0 BRA `(.L_x_129) ;  /* 0x0000000000108947 */ /* 0x002fec0003800000 */
[----:B------:R-:W-:Y:S01]  /*1d40*/  IMAD.MOV.U32 R0, RZ, RZ, R11 ;  /* 0x000000ffff007224 */ /* 0x000fe200078e000b */
[----:B------:R-:W-:Y:S02]  /*1d50*/  MOV R3, R16 ;  /* 0x0000001000037202 */ /* 0x000fe40000000f00 */
[----:B------:R-:W-:-:S07]  /*1d60*/  MOV R2, 0x1d80 ;  /* 0x00001d8000027802 */ /* 0x000fce0000000f00 */
[----:B------:R-:W-:Y:S05]  /*1d70*/  CALL.REL.NOINC `($__internal_5_$__cuda_sm3x_div_rn_noftz_f32_slowpath) ;  /* 0x0000000800647944 */ /* 0x000fea0003c00000 */
.L_x_129:
[----:B------:R-:W-:Y:S05]  /*1d80*/  BSYNC.RECONVERGENT B1 ;  /* 0x0000000000017941 */ /* 0x000fea0003800200 */
.L_x_128:
[----:B------:R-:W0:Y:S01]  /*1d90*/  MUFU.RCP R3, |R0| ;  /* 0x4000000000037308 */ /* 0x000e220000001000 */
[----:B------:R-:W-:Y:S01]  /*1da0*/  FSETP.GT.AND P0, PT, |R0|, 1, PT ;  /* 0x3f8000000000780b */ /* 0x000fe20003f04200 */
[----:B------:R-:W-:Y:S01]  /*1db0*/  IMAD.MOV.U32 R2, RZ, RZ, 0x3b2090aa ;  /* 0x3b2090aaff027424 */ /* 0x000fe200078e00ff */
[----:B------:R-:W-:Y:S05]  /*1dc0*/  BSSY.RECONVERGENT B1, `(.L_x_130) ;  /* 0x0000027000017945 */ /* 0x000fea0003800200 */
[----:B------:R-:W1:Y:S01]  /*1dd0*/  MUFU.RCP64H R5, 3.1415920257568359375 ;  /* 0x400921fb00057908 */ /* 0x000e620000001800 */
[----:B0-----:R-:W-:Y:S01]  /*1de0*/  FSEL R8, R3, |R0|, P0 ;  /* 0x4000000003087208 */ /* 0x001fe20000000000 */
[----:B------:R-:W-:-:S04]  /*1df0*/  IMAD.MOV.U32 R3, RZ, RZ, 0x400921fb ;  /* 0x400921fbff037424 */ /* 0x000fc800078e00ff */
[----:B------:R-:W-:-:S04]  /*1e00*/  FMUL R9, R8, R8 ;  /* 0x0000000808097220 */ /* 0x000fc80000400000 */
[----:B------:R-:W-:-:S04]  /*1e10*/  FFMA R2, R9, R2, -0.014396979473531246185 ;  /* 0xbc6be14f09027423 */ /* 0x000fc80000000002 */
[----:B------:R-:W-:-:S04]  /*1e20*/  FFMA R2, R9, R2, 0.039849750697612762451 ;  /* 0x3d23397e09027423 */ /* 0x000fc80000000002 */
[----:B------:R-:W-:-:S04]  /*1e30*/  FFMA R2, R9, R2, -0.072529748082160949707 ;  /* 0xbd948a7a09027423 */ /* 0x000fc80000000002 */
[----:B------:R-:W-:-:S04]  /*1e40*/  FFMA R2, R9, R2, 0.10518480092287063599 ;  /* 0x3dd76b2109027423 */ /* 0x000fc80000000002 */
[----:B------:R-:W-:-:S04]  /*1e50*/  FFMA R2, R9, R2, -0.14171802997589111328 ;  /* 0xbe111e8809027423 */ /* 0x000fc80000000002 */
[----:B------:R-:W-:Y:S01]  /*1e60*/  FFMA R4, R9, R2, 0.19988775253295898438 ;  /* 0x3e4caf6009047423 */ /* 0x000fe20000000002 */
[----:B------:R-:W-:-:S03]  /*1e70*/  HFMA2 R2, -RZ, RZ, 62.25, -79.0625 ;  /* 0x53c8d4f1ff027431 */ /* 0x000fc600000001ff */
[----:B------:R-:W-:Y:S01]  /*1e80*/  FFMA R10, R9, R4, -0.33332940936088562012 ;  /* 0xbeaaaa27090a7423 */ /* 0x000fe20000000004 */
[----:B------:R-:W-:-:S03]  /*1e90*/  MOV R4, 0x1 ;  /* 0x0000000100047802 */ /* 0x000fc60000000f00 */
[----:B------:R-:W-:Y:S01]  /*1ea0*/  FMUL R9, R9, R10 ;  /* 0x0000000a09097220 */ /* 0x000fe20000400000 */
[----:B------:R-:W-:Y:S02]  /*1eb0*/  IMAD.MOV.U32 R10, RZ, RZ, 0x3f6ee581 ;  /* 0x3f6ee581ff0a7424 */ /* 0x000fe400078e00ff */
[----:B-1----:R-:W-:Y:S01]  /*1ec0*/  DFMA R6, R4, -R2, 1 ;  /* 0x3ff000000406742b */ /* 0x002fe20000000802 */
[----:B------:R-:W-:-:S04]  /*1ed0*/  FFMA R9, R8, R9, R8 ;  /* 0x0000000908097223 */ /* 0x000fc80000000008 */
[----:B------:R-:W-:Y:S01]  /*1ee0*/  @P0 FFMA R9, R10, 1.6832555532455444336, -R9 ;  /* 0x3fd774eb0a090823 */ /* 0x000fe20000000809 */
[----:B------:R-:W-:Y:S02]  /*1ef0*/  FSETP.NAN.AND P0, PT, |R0|, |R0|, PT ;  /* 0x400000000000720b */ /* 0x000fe40003f08200 */
[----:B------:R-:W-:Y:S02]  /*1f00*/  DFMA R6, R6, R6, R6 ;  /* 0x000000060606722b */ /* 0x000fe40000000006 */
[----:B------:R-:W-:-:S04]  /*1f10*/  LOP3.LUT R0, R9, 0x80000000, R0, 0xb8, !PT ;  /* 0x8000000009007812 */ /* 0x000fc800078eb800 */
[----:B------:R-:W-:Y:S02]  /*1f20*/  FSEL R0, R0, R9, !P0 ;  /* 0x0000000900007208 */ /* 0x000fe40004000000 */
[----:B------:R-:W-:-:S03]  /*1f30*/  DFMA R6, R4, R6, R4 ;  /* 0x000000060406722b */ /* 0x000fc60000000004 */
[----:B------:R-:W-:-:S04]  /*1f40*/  FMUL R0, R0, 180 ;  /* 0x4334000000007820 */ /* 0x000fc80000400000 */
[----:B------:R-:W0:Y:S01]  /*1f50*/  F2F.F64.F32 R10, R0 ;  /* 0x00000000000a7310 */ /* 0x000e220000201800 */
[----:B------:R-:W-:-:S08]  /*1f60*/  DFMA R4, R6, -R2, 1 ;  /* 0x3ff000000604742b */ /* 0x000fd00000000802 */
[----:B------:R-:W-:Y:S01]  /*1f70*/  DFMA R4, R6, R4, R6 ;  /* 0x000000040604722b */ /* 0x000fe20000000006 */
[----:B0-----:R-:W-:-:S07]  /*1f80*/  FSETP.GEU.AND P1, PT, |R11|, 6.5827683646048100446e-37, PT ;  /* 0x036000000b00780b */ /* 0x001fce0003f2e200 */
[----:B------:R-:W-:-:S08]  /*1f90*/  DMUL R6, R10, R4 ;  /* 0x000000040a067228 */ /* 0x000fd00000000000 */
[----:B------:R-:W-:-:S08]  /*1fa0*/  DFMA R2, R6, -R2, R10 ;  /* 0x800000020602722b */ /* 0x000fd0000000000a */
[----:B------:R-:W-:-:S10]  /*1fb0*/  DFMA R2, R4, R2, R6 ;  /* 0x000000020402722b */ /* 0x000fd40000000006 */
[----:B------:R-:W-:-:S05]  /*1fc0*/  FFMA R4, RZ, 2.1426990032196044922, R3 ;  /* 0x400921fbff047823 */ /* 0x000fca0000000003 */
[----:B------:R-:W-:-:S13]  /*1fd0*/  FSETP.GT.AND P0, PT, |R4|, 1.469367938527859385e-39, PT ;  /* 0x001000000400780b */ /* 0x000fda0003f04200 */
[----:B------:R-:W-:Y:S05]  /*1fe0*/  @P0 BRA P1, `(.L_x_131) ;  /* 0x0000000000100947 */ /* 0x000fea0000800000 */
[----:B------:R-:W-:-:S07]  /*1ff0*/  MOV R0, 0x2010 ;  /* 0x0000201000007802 */ /* 0x000fce0000000f00 */
[----:B------:R-:W-:Y:S05]  /*2000*/  CALL.REL.NOINC `($__internal_3_$__cuda_sm20_div_rn_f64_full) ;  /* 0x0000000000287944 */ /* 0x000fea0003c00000 */
[----:B------:R-:W-:Y:S01]  /*2010*/  MOV R2, R10 ;  /* 0x0000000a00027202 */ /* 0x000fe20000000f00 */
[----:B------:R-:W-:-:S07]  /*2020*/  IMAD.MOV.U32 R3, RZ, RZ, R11 ;  /* 0x000000ffff037224 */ /* 0x000fce00078e000b */
.L_x_131:
[----:B------:R-:W-:Y:S05]  /*2030*/  BSYNC.RECONVERGENT B1 ;  /* 0x0000000000017941 */ /* 0x000fea0003800200 */
.L_x_130:
[----:B------:R-:W-:-:S06]  /*2040*/  DADD R2, R2, 90 ;  /* 0x4056800002027429 */ /* 0x000fcc0000000000 */
[----:B------:R1:W2:Y:S05]  /*2050*/  F2F.F32.F64 R5, R2 ;  /* 0x0000000200057310 */ /* 0x0002aa0000301000 */
.L_x_127:
[----:B------:R-:W-:Y:S05]  /*2060*/  BSYNC.RECONVERGENT B0 ;  /* 0x0000000000007941 */ /* 0x000fea0003800200 */
.L_x_126:
[----:B01----:R-:W0:Y:S02]  /*2070*/  LDC.64 R2, c[0x0][0x3a0] ;  /* 0x0000e800ff027b82 */ /* 0x003e240000000a00 */
[----:B0-----:R-:W-:-:S05]  /*2080*/  IMAD.WIDE.U32 R12, R12, 0x4, R2 ;  /* 0x000000040c0c7825 */ /* 0x001fca00078e0002 */
[----:B--2---:R-:W-:Y:S01]  /*2090*/  STG.E desc[UR8][R12.64], R5 ;  /* 0x000000050c007986 */ /* 0x004fe2000c101908 */
[----:B------:R-:W-:Y:S05]  /*20a0*/  EXIT ;  /* 0x000000000000794d */ /* 0x000fea0003800000 */
        .weak           $__internal_3_$__cuda_sm20_div_rn_f64_full
        .type           $__internal_3_$__cuda_sm20_div_rn_f64_full,@function
        .size           $__internal_3_$__cuda_sm20_div_rn_f64_full,($__internal_4_$__cuda_sm20_sqrt_rn_f32_slowpath - $__internal_3_$__cuda_sm20_div_rn_f64_full)
$__internal_3_$__cuda_sm20_div_rn_f64_full:
[----:B------:R-:W-:Y:S02]  /*20b0*/  IMAD.MOV.U32 R3, RZ, RZ, 0x3ff921fb ;  /* 0x3ff921fbff037424 */ /* 0x000fe400078e00ff */
[----:B------:R-:W-:Y:S01]  /*20c0*/  HFMA2 R6, -RZ, RZ, 0, 5.9604644775390625e-08 ;  /* 0x00000001ff067431 */ /* 0x000fe200000001ff */
[----:B------:R-:W-:Y:S01]  /*20d0*/  MOV R2, 0x53c8d4f1 ;  /* 0x53c8d4f100027802 */ /* 0x000fe20000000f00 */
[----:B------:R-:W-:Y:S01]  /*20e0*/  IMAD.MOV.U32 R4, RZ, RZ, R10 ;  /* 0x000000ffff047224 */ /* 0x000fe200078e000a */
[----:B------:R-:W0:Y:S01]  /*20f0*/  MUFU.RCP64H R7, R3 ;  /* 0x0000000300077308 */ /* 0x000e220000001800 */
[----:B------:R-:W-:Y:S01]  /*2100*/  MOV R5, R11 ;  /* 0x0000000b00057202 */ /* 0x000fe20000000f00 */
[----:B------:R-:W-:Y:S01]  /*2110*/  IMAD.MOV.U32 R11, RZ, RZ, 0x1ca00000 ;  /* 0x1ca00000ff0b7424 */ /* 0x000fe200078e00ff */
[----:B------:R-:W-:Y:S01]  /*2120*/  BSSY.RECONVERGENT B2, `(.L_x_132) ;  /* 0x0000046000027945 */ /* 0x000fe20003800200 */
[----:B------:R-:W-:Y:S01]  /*2130*/  IMAD.MOV.U32 R18, RZ, RZ, 0x40000000 ;  /* 0x40000000ff127424 */ /* 0x000fe200078e00ff */
[----:B------:R-:W-:-:S02]  /*2140*/  FSETP.GEU.AND P1, PT, |R5|, 1.469367938527859385e-39, PT ;  /* 0x001000000500780b */ /* 0x000fc40003f2e200 */
[----:B------:R-:W-:Y:S01]  /*2150*/  LOP3.LUT R10, R5, 0x7ff00000, RZ, 0xc0, !PT ;  /* 0x7ff00000050a7812 */ /* 0x000fe200078ec0ff */
[----:B------:R-:W-:-:S03]  /*2160*/  VIADD R20, R18, 0xffffffff ;  /* 0xffffffff12147836 */ /* 0x000fc60000000000 */
[----:B------:R-:W-:Y:S02]  /*2170*/  ISETP.GE.U32.AND P0, PT, R10, 0x40000000, PT ;  /* 0x400000000a00780c */ /* 0x000fe40003f06070 */
[----:B------:R-:W-:Y:S02]  /*2180*/  MOV R13, R10 ;  /* 0x0000000a000d7202 */ /* 0x000fe40000000f00 */
[----:B------:R-:W-:Y:S01]  /*2190*/  SEL R11, R11, 0x63400000, !P0 ;  /* 0x634000000b0b7807 */ /* 0x000fe20004000000 */
[----:B0-----:R-:W-:-:S08]  /*21a0*/  DFMA R8, R6, -R2, 1 ;  /* 0x3ff000000608742b */ /* 0x001fd00000000802 */
[----:B------:R-:W-:-:S08]  /*21b0*/  DFMA R8, R8, R8, R8 ;  /* 0x000000080808722b */ /* 0x000fd00000000008 */
[----:B------:R-:W-:Y:S01]  /*21c0*/  DFMA R14, R6, R8, R6 ;  /* 0x00000008060e722b */ /* 0x000fe20000000006 */
[C-C-:B------:R-:W-:Y:S02]  /*21d0*/  @!P1 LOP3.LUT R8, R11.reuse, 0x80000000, R5.reuse, 0xf8, !PT ;  /* 0x800000000b089812 */ /* 0x140fe400078ef805 */
[----:B------:R-:W-:Y:S02]  /*21e0*/  LOP3.LUT R7, R11, 0x800fffff, R5, 0xf8, !PT ;  /* 0x800fffff0b077812 */ /* 0x000fe400078ef805 */
[----:B------:R-:W-:Y:S01]  /*21f0*/  @!P1 LOP3.LUT R9, R8, 0x100000, RZ, 0xfc, !PT ;  /* 0x0010000008099812 */ /* 0x000fe200078efcff */
[----:B------:R-:W-:Y:S01]  /*2200*/  @!P1 IMAD.MOV.U32 R8, RZ, RZ, RZ ;  /* 0x000000ffff089224 */ /* 0x000fe200078e00ff */
[----:B------:R-:W-:Y:S01]  /*2210*/  MOV R6, R4 ;  /* 0x0000000400067202 */ /* 0x000fe20000000f00 */
[----:B------:R-:W-:-:S05]  /*2220*/  DFMA R16, R14, -R2, 1 ;  /* 0x3ff000000e10742b */ /* 0x000fca0000000802 */
[----:B------:R-:W-:-:S03]  /*2230*/  @!P1 DFMA R6, R6, 2, -R8 ;  /* 0x400000000606982b */ /* 0x000fc60000000808 */
[----:B------:R-:W-:-:S07]  /*2240*/  DFMA R16, R14, R16, R14 ;  /* 0x000000100e10722b */ /* 0x000fce000000000e */
[----:B------:R-:W-:Y:S01]  /*2250*/  @!P1 LOP3.LUT R13, R7, 0x7ff00000, RZ, 0xc0, !PT ;  /* 0x7ff00000070d9812 */ /* 0x000fe200078ec0ff */
[----:B------:R-:W-:-:S03]  /*2260*/  DMUL R8, R16, R6 ;  /* 0x0000000610087228 */ /* 0x000fc60000000000 */
[----:B------:R-:W-:-:S04]  /*2270*/  IADD3 R19, PT, PT, R13, -0x1, RZ ;  /* 0xffffffff0d137810 */ /* 0x000fc80007ffe0ff */
[----:B------:R-:W-:Y:S01]  /*2280*/  ISETP.GT.U32.AND P0, PT, R19, 0x7feffffe, PT ;  /* 0x7feffffe1300780c */ /* 0x000fe20003f04070 */
[----:B------:R-:W-:-:S03]  /*2290*/  DFMA R14, R8, -R2, R6 ;  /* 0x80000002080e722b */ /* 0x000fc60000000006 */
[----:B------:R-:W-:-:S05]  /*22a0*/  ISETP.GT.U32.OR P0, PT, R20, 0x7feffffe, P0 ;  /* 0x7feffffe1400780c */ /* 0x000fca0000704470 */
[----:B------:R-:W-:-:S08]  /*22b0*/  DFMA R8, R16, R14, R8 ;  /* 0x0000000e1008722b */ /* 0x000fd00000000008 */
[----:B------:R-:W-:Y:S05]  /*22c0*/  @P0 BRA `(.L_x_133) ;  /* 0x0000000000680947 */ /* 0x000fea0003800000 */
[----:B------:R-:W-:Y:S01]  /*22d0*/  MOV R5, 0x40000000 ;  /* 0x4000000000057802 */ /* 0x000fe20000000f00 */
[----:B------:R-:W-:-:S03]  /*22e0*/  IMAD.MOV.U32 R4, RZ, RZ, RZ ;  /* 0x000000ffff047224 */ /* 0x000fc600078e00ff */
[----:B------:R-:W-:-:S04]  /*22f0*/  VIADDMNMX R10, R10, -R5, 0xb9600000, !PT ;  /* 0xb96000000a0a7446 */ /* 0x000fc80007800905 */
[----:B------:R-:W-:-:S05]  /*2300*/  VIMNMX R10, PT, PT, R10, 0x46a00000, PT ;  /* 0x46a000000a0a7848 */ /* 0x000fca0003fe0100 */
[----:B------:R-:W-:-:S05]  /*2310*/  IMAD.IADD R13, R10, 0x1, -R11 ;  /* 0x000000010a0d7824 */ /* 0x000fca00078e0a0b */
[----:B------:R-:W-:-:S06]  /*2320*/  IADD3 R5, PT, PT, R13, 0x7fe00000, RZ ;  /* 0x7fe000000d057810 */ /* 0x000fcc0007ffe0ff */
[----:B------:R-:W-:-:S10]  /*2330*/  DMUL R10, R8, R4 ;  /* 0x00000004080a7228 */ /* 0x000fd40000000000 */
[----:B------:R-:W-:-:S13]  /*2340*/  FSETP.GTU.AND P0, PT, |R11|, 1.469367938527859385e-39, PT ;  /* 0x001000000b00780b */ /* 0x000fda0003f0c200 */
[----:B------:R-:W-:Y:S05]  /*2350*/  @P0 BRA `(.L_x_134) ;  /* 0x0000000000880947 */ /* 0x000fea0003800000 */
[----:B------:R-:W-:Y:S01]  /*2360*/  DFMA R2, R8, -R2, R6 ;  /* 0x800000020802722b */ /* 0x000fe20000000006 */
[----:B------:R-:W-:-:S09]  /*2370*/  MOV R4, RZ ;  /* 0x000000ff00047202 */ /* 0x000fd20000000f00 */
[C---:B------:R-:W-:Y:S02]  /*2380*/  FSETP.NEU.AND P0, PT, R3.reuse, RZ, PT ;  /* 0x000000ff0300720b */ /* 0x040fe40003f0d000 */
[----:B------:R-:W-:-:S04]  /*2390*/  LOP3.LUT R2, R3, 0x400921fb, RZ, 0x3c, !PT ;  /* 0x400921fb03027812 */ /* 0x000fc800078e3cff */
[----:B------:R-:W-:-:S04]  /*23a0*/  LOP3.LUT R7, R2, 0x80000000, RZ, 0xc0, !PT ;  /* 0x8000000002077812 */ /* 0x000fc800078ec0ff */
[----:B------:R-:W-:-:S03]  /*23b0*/  LOP3.LUT R5, R7, R5, RZ, 0xfc, !PT ;  /* 0x0000000507057212 */ /* 0x000fc600078efcff */
[----:B------:R-:W-:Y:S05]  /*23c0*/  @!P0 BRA `(.L_x_134) ;  /* 0x00000000006c8947 */ /* 0x000fea0003800000 */
[----:B------:R-:W-:Y:S01]  /*23d0*/  IMAD.MOV R3, RZ, RZ, -R13 ;  /* 0x000000ffff037224 */ /* 0x000fe200078e0a0d */
[----:B------:R-:W-:Y:S01]  /*23e0*/  MOV R2, RZ ;  /* 0x000000ff00027202 */ /* 0x000fe20000000f00 */
[----:B------:R-:W-:-:S05]  /*23f0*/  DMUL.RP R4, R8, R4 ;  /* 0x0000000408047228 */ /* 0x000fca0000008000 */
[----:B------:R-:W-:-:S05]  /*2400*/  DFMA R2, R10, -R2, R8 ;  /* 0x800000020a02722b */ /* 0x000fca0000000008 */
[----:B------:R-:W-:Y:S02]  /*2410*/  LOP3.LUT R7, R5, R7, RZ, 0x3c, !PT ;  /* 0x0000000705077212 */ /* 0x000fe400078e3cff */
[----:B------:R-:W-:-:S04]  /*2420*/  IADD3 R2, PT, PT, -R13, -0x43300000, RZ ;  /* 0xbcd000000d027810 */ /* 0x000fc80007ffe1ff */
[----:B------:R-:W-:-:S04]  /*2430*/  FSETP.NEU.AND P0, PT, |R3|, R2, PT ;  /* 0x000000020300720b */ /* 0x000fc80003f0d200 */
[----:B------:R-:W-:Y:S02]  /*2440*/  FSEL R10, R4, R10, !P0 ;  /* 0x0000000a040a7208 */ /* 0x000fe40004000000 */
[----:B------:R-:W-:Y:S01]  /*2450*/  FSEL R11, R7, R11, !P0 ;  /* 0x0000000b070b7208 */ /* 0x000fe20004000000 */
[----:B------:R-:W-:Y:S06]  /*2460*/  BRA `(.L_x_134) ;  /* 0x0000000000447947 */ /* 0x000fec0003800000 */
.L_x_133:
[----:B------:R-:W-:-:S14]  /*2470*/  DSETP.NAN.AND P0, PT, R4, R4, PT ;  /* 0x000000040400722a */ /* 0x000fdc0003f08000 */
[----:B------:R-:W-:Y:S05]  /*2480*/  @P0 BRA `(.L_x_135) ;  /* 0x0000000000340947 */ /* 0x000fea0003800000 */
[----:B------:R-:W-:Y:S01]  /*2490*/  ISETP.NE.AND P0, PT, R13, R18, PT ;  /* 0x000000120d00720c */ /* 0x000fe20003f05270 */
[----:B------:R-:W-:Y:S01]  /*24a0*/  IMAD.MOV.U32 R10, RZ, RZ, 0x0 ;  /* 0x00000000ff0a7424 */ /* 0x000fe200078e00ff */
[----:B------:R-:W-:-:S11]  /*24b0*/  MOV R11, 0xfff80000 ;  /* 0xfff80000000b7802 */ /* 0x000fd60000000f00 */
[----:B------:R-:W-:Y:S05]  /*24c0*/  @!P0 BRA `(.L_x_134) ;  /* 0x00000000002c8947 */ /* 0x000fea0003800000 */
[----:B------:R-:W-:Y:S02]  /*24d0*/  ISETP.NE.AND P0, PT, R13, 0x7ff00000, PT ;  /* 0x7ff000000d00780c */ /* 0x000fe40003f05270 */
[----:B------:R-:W-:Y:S02]  /*24e0*/  LOP3.LUT R4, R5, 0x400921fb, RZ, 0x3c, !PT ;  /* 0x400921fb05047812 */ /* 0x000fe400078e3cff */
[----:B------:R-:W-:Y:S02]  /*24f0*/  ISETP.EQ.OR P0, PT, R18, RZ, !P0 ;  /* 0x000000ff1200720c */ /* 0x000fe40004702670 */
[----:B------:R-:W-:-:S11]  /*2500*/  LOP3.LUT R11, R4, 0x80000000, RZ, 0xc0, !PT ;  /* 0x80000000040b7812 */ /* 0x000fd600078ec0ff */
[----:B------:R-:W-:Y:S01]  /*2510*/  @P0 LOP3.LUT R2, R11, 0x7ff00000, RZ, 0xfc, !PT ;  /* 0x7ff000000b020812 */ /* 0x000fe200078efcff */
[----:B------:R-:W-:Y:S01]  /*2520*/  @!P0 IMAD.MOV.U32 R10, RZ, RZ, RZ ;  /* 0x000000ffff0a8224 */ /* 0x000fe200078e00ff */
[----:B------:R-:W-:-:S03]  /*2530*/  @P0 MOV R10, RZ ;  /* 0x000000ff000a0202 */ /* 0x000fc60000000f00 */
[----:B------:R-:W-:Y:S01]  /*2540*/  @P0 IMAD.MOV.U32 R11, RZ, RZ, R2 ;  /* 0x000000ffff0b0224 */ /* 0x000fe200078e0002 */
[----:B------:R-:W-:Y:S06]  /*2550*/  BRA `(.L_x_134) ;  /* 0x0000000000087947 */ /* 0x000fec0003800000 */
.L_x_135:
[----:B------:R-:W-:Y:S02]  /*2560*/  LOP3.LUT R11, R5, 0x80000, RZ, 0xfc, !PT ;  /* 0x00080000050b7812 */ /* 0x000fe400078efcff */
[----:B------:R-:W-:-:S07]  /*2570*/  MOV R10, R4 ;  /* 0x00000004000a7202 */ /* 0x000fce0000000f00 */
.L_x_134:
[----:B------:R-:W-:Y:S05]  /*2580*/  BSYNC.RECONVERGENT B2 ;  /* 0x0000000000027941 */ /* 0x000fea0003800200 */
.L_x_132:
[----:B------:R-:W-:Y:S02]  /*2590*/  HFMA2 R3, -RZ, RZ, 0, 0 ;  /* 0x00000000ff037431 */ /* 0x000fe400000001ff */
[----:B------:R-:W-:-:S04]  /*25a0*/  IMAD.MOV.U32 R2, RZ, RZ, R0 ;  /* 0x000000ffff027224 */ /* 0x000fc800078e0000 */
[----:B------:R-:W-:Y:S05]  /*25b0*/  RET.REL.NODEC R2 `(_Z32calculateMagnitudeAndOrientationPKfS0_iPfS1_iiii) ;  /* 0xffffffd802907950 */ /* 0x000fea0003c3ffff */
        .weak           $__internal_4_$__cuda_sm20_sqrt_rn_f32_slowpath
        .type           $__internal_4_$__cuda_sm20_sqrt_rn_f32_slowpath,@function
        .size           $__internal_4_$__cuda_sm20_sqrt_rn_f32_slowpath,($__internal_5_$__cuda_sm3x_div_rn_noftz_f32_slowpath - $__internal_4_$__cuda_sm20_sqrt_rn_f32_slowpath)
$__internal_4_$__cuda_sm20_sqrt_rn_f32_slowpath:
[----:B------:R-:W-:-:S13]  /*25c0*/  LOP3.LUT P0, RZ, R0, 0x7fffffff, RZ, 0xc0, !PT ;  /* 0x7fffffff00ff7812 */ /* 0x000fda000780c0ff */
[----:B------:R-:W-:Y:S01]  /*25d0*/  @!P0 IMAD.MOV.U32 R21, RZ, RZ, R0 ;  /* 0x000000ffff158224 */ /* 0x000fe200078e0000 */
[----:B------:R-:W-:Y:S06]  /*25e0*/  @!P0 BRA `(.L_x_136) ;  /* 0x0000000000408947 */ /* 0x000fec0003800000 */
[----:B------:R-:W-:-:S13]  /*25f0*/  FSETP.GEU.FTZ.AND P0, PT, R0, RZ, PT ;  /* 0x000000ff0000720b */ /* 0x000fda0003f1e000 */
[----:B------:R-:W-:Y:S01]  /*2600*/  @!P0 MOV R21, 0x7fffffff ;  /* 0x7fffffff00158802 */ /* 0x000fe20000000f00 */
[----:B------:R-:W-:Y:S06]  /*2610*/  @!P0 BRA `(.L_x_136) ;  /* 0x0000000000348947 */ /* 0x000fec0003800000 */
[----:B------:R-:W-:-:S13]  /*2620*/  FSETP.GTU.FTZ.AND P0, PT, |R0|, +INF , PT ;  /* 0x7f8000000000780b */ /* 0x000fda0003f1c200 */
[----:B------:R-:W-:Y:S01]  /*2630*/  @P0 FADD.FTZ R21, R0, 1 ;  /* 0x3f80000000150421 */ /* 0x000fe20000010000 */
[----:B------:R-:W-:Y:S06]  /*2640*/  @P0 BRA `(.L_x_136) ;  /* 0x0000000000280947 */ /* 0x000fec0003800000 */
[----:B------:R-:W-:-:S13]  /*2650*/  FSETP.NEU.FTZ.AND P0, PT, |R0|, +INF , PT ;  /* 0x7f8000000000780b */ /* 0x000fda0003f1d200 */
[----:B------:R-:W-:-:S04]  /*2660*/  @P0 FFMA R22, R0, 1.84467440737095516160e+19, RZ ;  /* 0x5f80000000160823 */ /* 0x000fc800000000ff */
[----:B------:R-:W0:Y:S02]  /*2670*/  @P0 MUFU.RSQ R23, R22 ;  /* 0x0000001600170308 */ /* 0x000e240000001400 */
[----:B0-----:R-:W-:Y:S01]  /*2680*/  @P0 FMUL.FTZ R7, R22, R23 ;  /* 0x0000001716070220 */ /* 0x001fe20000410000 */
[----:B------:R-:W-:-:S03]  /*2690*/  @P0 FMUL.FTZ R20, R23, 0.5 ;  /* 0x3f00000017140820 */ /* 0x000fc60000410000 */
[----:B------:R-:W-:-:S04]  /*26a0*/  @P0 FADD.FTZ R21, -R7, -RZ ;  /* 0x800000ff07150221 */ /* 0x000fc80000010100 */
[----:B------:R-:W-:Y:S01]  /*26b0*/  @P0 FFMA R24, R7, R21, R22 ;  /* 0x0000001507180223 */ /* 0x000fe20000000016 */
[----:B------:R-:W-:-:S03]  /*26c0*/  @!P0 IMAD.MOV.U32 R21, RZ, RZ, R0 ;  /* 0x000000ffff158224 */ /* 0x000fc600078e0000 */
[----:B------:R-:W-:-:S04]  /*26d0*/  @P0 FFMA R20, R24, R20, R7 ;  /* 0x0000001418140223 */ /* 0x000fc80000000007 */
[----:B------:R-:W-:-:S07]  /*26e0*/  @P0 FMUL.FTZ R21, R20, 2.3283064365386962891e-10 ;  /* 0x2f80000014150820 */ /* 0x000fce0000410000 */
.L_x_136:
[----:B------:R-:W-:-:S04]  /*26f0*/  HFMA2 R7, -RZ, RZ, 0, 0 ;  /* 0x00000000ff077431 */ /* 0x000fc800000001ff */
[----:B------:R-:W-:Y:S05]  /*2700*/  RET.REL.NODEC R6 `(_Z32calculateMagnitudeAndOrientationPKfS0_iPfS1_iiii) ;  /* 0xffffffd8063c7950 */ /* 0x000fea0003c3ffff */
        .weak           $__internal_5_$__cuda_sm3x_div_rn_noftz_f32_slowpath
        .type           $__internal_5_$__cuda_sm3x_div_rn_noftz_f32_slowpath,@function
        .size           $__internal_5_$__cuda_sm3x_div_rn_noftz_f32_slowpath,(.L_x_154 - $__internal_5_$__cuda_sm3x_div_rn_noftz_f32_slowpath)
$__internal_5_$__cuda_sm3x_div_rn_noftz_f32_slowpath:
[----:B------:R-:W-:Y:S01]  /*2710*/  SHF.R.U32.HI R5, RZ, 0x17, R3 ;  /* 0x00000017ff057819 */ /* 0x000fe20000011603 */
[----:B------:R-:W-:Y:S01]  /*2720*/  BSSY.RECONVERGENT B2, `(.L_x_137) ;  /* 0x0000062000027945 */ /* 0x000fe20003800200 */
[----:B------:R-:W-:Y:S02]  /*2730*/  SHF.R.U32.HI R4, RZ, 0x17, R0 ;  /* 0x00000017ff047819 */ /* 0x000fe40000011600 */
[----:B------:R-:W-:Y:S02]  /*2740*/  LOP3.LUT R10, R5, 0xff, RZ, 0xc0, !PT ;  /* 0x000000ff050a7812 */ /* 0x000fe400078ec0ff */
[----:B------:R-:W-:-:S03]  /*2750*/  LOP3.LUT R8, R4, 0xff, RZ, 0xc0, !PT ;  /* 0x000000ff04087812 */ /* 0x000fc600078ec0ff */
[----:B------:R-:W-:Y:S01]  /*2760*/  VIADD R6, R10, 0xffffffff ;  /* 0xffffffff0a067836 */ /* 0x000fe20000000000 */
[----:B------:R-:W-:-:S04]  /*2770*/  IADD3 R5, PT, PT, R8, -0x1, RZ ;  /* 0xffffffff08057810 */ /* 0x000fc80007ffe0ff */
[----:B------:R-:W-:-:S04]  /*2780*/  ISETP.GT.U32.AND P0, PT, R6, 0xfd, PT ;  /* 0x000000fd0600780c */ /* 0x000fc80003f04070 */
[----:B------:R-:W-:-:S13]  /*2790*/  ISETP.GT.U32.OR P0, PT, R5, 0xfd, P0 ;  /* 0x000000fd0500780c */ /* 0x000fda0000704470 */
[----:B------:R-:W-:Y:S01]  /*27a0*/  @!P0 IMAD.MOV.U32 R4, RZ, RZ, RZ ;  /* 0x000000ffff048224 */ /* 0x000fe200078e00ff */
        /* <DEDUP_REMOVED lines=19> */
[----:B------:R-:W-:Y:S01]  /*28e0*/  @P0 MOV R4, RZ ;  /* 0x000000ff00040202 */ /* 0x000fe20000000f00 */
[----:B------:R-:W-:Y:S02]  /*28f0*/  @!P0 IMAD.MOV.U32 R4, RZ, RZ, -0x40 ;  /* 0xffffffc0ff048424 */ /* 0x000fe400078e00ff */
[----:B------:R-:W-:Y:S01]  /*2900*/  @!P0 FFMA R0, R0, 1.84467440737095516160e+19, RZ ;  /* 0x5f80000000008823 */ /* 0x000fe200000000ff */
[----:B------:R-:W-:Y:S02]  /*2910*/  @!P1 FFMA R3, R3, 1.84467440737095516160e+19, RZ ;  /* 0x5f80000003039823 */ /* 0x000fe400000000ff */
[----:B------:R-:W-:-:S07]  /*2920*/  @!P1 IADD3 R4, PT, PT, R4, 0x40, RZ ;  /* 0x0000004004049810 */ /* 0x000fce0007ffe0ff */
.L_x_138:
[----:B------:R-:W-:Y:S01]  /*2930*/  LEA R6, R10, 0xc0800000, 0x17 ;  /* 0xc08000000a067811 */ /* 0x000fe200078eb8ff */
[----:B------:R-:W-:Y:S04]  /*2940*/  BSSY.RECONVERGENT B3, `(.L_x_143) ;  /* 0x0000036000037945 */ /* 0x000fe80003800200 */
[----:B------:R-:W-:Y:S01]  /*2950*/  IMAD.IADD R6, R3, 0x1, -R6 ;  /* 0x0000000103067824 */ /* 0x000fe200078e0a06 */
[----:B------:R-:W-:-:S03]  /*2960*/  IADD3 R3, PT, PT, R8, -0x7f, RZ ;  /* 0xffffff8108037810 */ /* 0x000fc60007ffe0ff */
[----:B------:R-:W0:Y:S01]  /*2970*/  MUFU.RCP R5, R6 ;  /* 0x0000000600057308 */ /* 0x000e220000001000 */
[----:B------:R-:W-:Y:S01]  /*2980*/  FADD.FTZ R7, -R6, -RZ ;  /* 0x800000ff06077221 */ /* 0x000fe20000010100 */
[----:B------:R-:W-:-:S03]  /*2990*/  IMAD R0, R3, -0x800000, R0 ;  /* 0xff80000003007824 */ /* 0x000fc600078e0200 */
[----:B0-----:R-:W-:-:S04]  /*29a0*/  FFMA R8, R5, R7, 1 ;  /* 0x3f80000005087423 */ /* 0x001fc80000000007 */
[----:B------:R-:W-:-:S04]  /*29b0*/  FFMA R14, R5, R8, R5 ;  /* 0x00000008050e7223 */ /* 0x000fc80000000005 */
[----:B------:R-:W-:-:S04]  /*29c0*/  FFMA R5, R0, R14, RZ ;  /* 0x0000000e00057223 */ /* 0x000fc800000000ff */
[----:B------:R-:W-:-:S04]  /*29d0*/  FFMA R8, R7, R5, R0 ;  /* 0x0000000507087223 */ /* 0x000fc80000000000 */
[----:B------:R-:W-:Y:S01]  /*29e0*/  FFMA R9, R14, R8, R5 ;  /* 0x000000080e097223 */ /* 0x000fe20000000005 */
[----:B------:R-:W-:-:S03]  /*29f0*/  IADD3 R5, PT, PT, R3, 0x7f, -R10 ;  /* 0x0000007f03057810 */ /* 0x000fc60007ffe80a */
[----:B------:R-:W-:Y:S02]  /*2a00*/  FFMA R8, R7, R9, R0 ;  /* 0x0000000907087223 */ /* 0x000fe40000000000 */
[----:B------:R-:W-:Y:S02]  /*2a10*/  IMAD.IADD R5, R5, 0x1, R4 ;  /* 0x0000000105057824 */ /* 0x000fe400078e0204 */
        /* <DEDUP_REMOVED lines=14> */
[CCC-:B------:R-:W-:Y:S01]  /*2b00*/  FFMA.RZ R3, R14.reuse, R8.reuse, R9.reuse ;  /* 0x000000080e037223 */ /* 0x1c0fe2000000c009 */
[C---:B------:R-:W-:Y:S01]  /*2b10*/  IADD3 R6, PT, PT, R7.reuse, 0x20, RZ ;  /* 0x0000002007067810 */ /* 0x040fe20007ffe0ff */
[CCC-:B------:R-:W-:Y:S01]  /*2b20*/  FFMA.RM R4, R14.reuse, R8.reuse, R9.reuse ;  /* 0x000000080e047223 */ /* 0x1c0fe20000004009 */
[----:B------:R-:W-:Y:S02]  /*2b30*/  ISETP.NE.AND P2, PT, R7, RZ, PT ;  /* 0x000000ff0700720c */ /* 0x000fe40003f45270 */
[----:B------:R-:W-:Y:S01]  /*2b40*/  LOP3.LUT R5, R3, 0x7fffff, RZ, 0xc0, !PT ;  /* 0x007fffff03057812 */ /* 0x000fe200078ec0ff */
[----:B------:R-:W-:Y:S01]  /*2b50*/  FFMA.RP R3, R14, R8, R9 ;  /* 0x000000080e037223 */ /* 0x000fe20000008009 */
[----:B------:R-:W-:Y:S01]  /*2b60*/  ISETP.NE.AND P1, PT, R7, RZ, PT ;  /* 0x000000ff0700720c */ /* 0x000fe20003f25270 */
[----:B------:R-:W-:Y:S01]  /*2b70*/  IMAD.MOV R7, RZ, RZ, -R7 ;  /* 0x000000ffff077224 */ /* 0x000fe200078e0a07 */
[----:B------:R-:W-:Y:S02]  /*2b80*/  LOP3.LUT R5, R5, 0x800000, RZ, 0xfc, !PT ;  /* 0x0080000005057812 */ /* 0x000fe400078efcff */
[----:B------:R-:W-:-:S02]  /*2b90*/  FSETP.NEU.FTZ.AND P0, PT, R3, R4, PT ;  /* 0x000000040300720b */ /* 0x000fc40003f1d000 */
[----:B------:R-:W-:Y:S02]  /*2ba0*/  SHF.L.U32 R6, R5, R6, RZ ;  /* 0x0000000605067219 */ /* 0x000fe400000006ff */
[----:B------:R-:W-:Y:S02]  /*2bb0*/  SEL R4, R7, RZ, P2 ;  /* 0x000000ff07047207 */ /* 0x000fe40001000000 */
[----:B------:R-:W-:Y:S02]  /*2bc0*/  ISETP.NE.AND P1, PT, R6, RZ, P1 ;  /* 0x000000ff0600720c */ /* 0x000fe40000f25270 */
[----:B------:R-:W-:Y:S02]  /*2bd0*/  SHF.R.U32.HI R4, RZ, R4, R5 ;  /* 0x00000004ff047219 */ /* 0x000fe40000011605 */
[----:B------:R-:W-:Y:S02]  /*2be0*/  PLOP3.LUT P0, PT, P0, P1, PT, 0xf8, 0x8f ;  /* 0x00000000008f781c */ /* 0x000fe40000703f70 */
[----:B------:R-:W-:-:S02]  /*2bf0*/  SHF.R.U32.HI R6, RZ, 0x1, R4 ;  /* 0x00000001ff067819 */ /* 0x000fc40000011604 */
[----:B------:R-:W-:-:S04]  /*2c00*/  SEL R3, RZ, 0x1, !P0 ;  /* 0x00000001ff037807 */ /* 0x000fc80004000000 */
[----:B------:R-:W-:-:S04]  /*2c10*/  LOP3.LUT R3, R3, 0x1, R6, 0xf8, !PT ;  /* 0x0000000103037812 */ /* 0x000fc800078ef806 */
[----:B------:R-:W-:-:S04]  /*2c20*/  LOP3.LUT R3, R3, R4, RZ, 0xc0, !PT ;  /* 0x0000000403037212 */ /* 0x000fc800078ec0ff */
[----:B------:R-:W-:-:S04]  /*2c30*/  IADD3 R3, PT, PT, R6, R3, RZ ;  /* 0x0000000306037210 */ /* 0x000fc80007ffe0ff */
[----:B------:R-:W-:Y:S01]  /*2c40*/  LOP3.LUT R0, R3, R0, RZ, 0xfc, !PT ;  /* 0x0000000003007212 */ /* 0x000fe200078efcff */
[----:B------:R-:W-:Y:S06]  /*2c50*/  BRA `(.L_x_146) ;  /* 0x0000000000107947 */ /* 0x000fec0003800000 */
.L_x_145:
[----:B------:R-:W-:-:S04]  /*2c60*/  LOP3.LUT R0, R0, 0x80000000, RZ, 0xc0, !PT ;  /* 0x8000000000007812 */ /* 0x000fc800078ec0ff */
[----:B------:R-:W-:Y:S01]  /*2c70*/  LOP3.LUT R0, R0, 0x7f800000, RZ, 0xfc, !PT ;  /* 0x7f80000000007812 */ /* 0x000fe200078efcff */
[----:B------:R-:W-:Y:S06]  /*2c80*/  BRA `(.L_x_146) ;  /* 0x0000000000047947 */ /* 0x000fec0003800000 */
.L_x_144:
[----:B------:R-:W-:-:S07]  /*2c90*/  IMAD R0, R5, 0x800000, R0 ;  /* 0x0080000005007824 */ /* 0x000fce00078e0200 */
.L_x_146:
[----:B------:R-:W-:Y:S05]  /*2ca0*/  BSYNC.RECONVERGENT B3 ;  /* 0x0000000000037941 */ /* 0x000fea0003800200 */
.L_x_143:
[----:B------:R-:W-:Y:S05]  /*2cb0*/  BRA `(.L_x_147) ;  /* 0x0000000000207947 */ /* 0x000fea0003800000 */
.L_x_142:
[----:B------:R-:W-:-:S04]  /*2cc0*/  LOP3.LUT R0, R3, 0x80000000, R0, 0x48, !PT ;  /* 0x8000000003007812 */ /* 0x000fc800078e4800 */
[----:B------:R-:W-:Y:S01]  /*2cd0*/  LOP3.LUT R0, R0, 0x7f800000, RZ, 0xfc, !PT ;  /* 0x7f80000000007812 */ /* 0x000fe200078efcff */
[----:B------:R-:W-:Y:S06]  /*2ce0*/  BRA `(.L_x_147) ;  /* 0x0000000000147947 */ /* 0x000fec0003800000 */
.L_x_141:
[----:B------:R-:W-:Y:S01]  /*2cf0*/  LOP3.LUT R0, R3, 0x80000000, R0, 0x48, !PT ;  /* 0x8000000003007812 */ /* 0x000fe200078e4800 */
[----:B------:R-:W-:Y:S06]  /*2d00*/  BRA `(.L_x_147) ;  /* 0x00000000000c7947 */ /* 0x000fec0003800000 */
.L_x_140:
[----:B------:R-:W0:Y:S01]  /*2d10*/  MUFU.RSQ R0, -QNAN ;  /* 0xffc0000000007908 */ /* 0x000e220000001400 */
[----:B------:R-:W-:Y:S05]  /*2d20*/  BRA `(.L_x_147) ;  /* 0x0000000000047947 */ /* 0x000fea0003800000 */
.L_x_139:
[----:B------:R-:W-:-:S07]  /*2d30*/  FADD.FTZ R0, R0, R3 ;  /* 0x0000000300007221 */ /* 0x000fce0000010000 */
.L_x_147:
[----:B------:R-:W-:Y:S05]  /*2d40*/  BSYNC.RECONVERGENT B2 ;  /* 0x0000000000027941 */ /* 0x000fea0003800200 */
.L_x_137:
[----:B------:R-:W-:-:S04]  /*2d50*/  HFMA2 R3, -RZ, RZ, 0, 0 ;  /* 0x00000000ff037431 */ /* 0x000fc800000001ff */
[----:B0-----:R-:W-:Y:S05]  /*2d60*/  RET.REL.NODEC R2 `(_Z32calculateMagnitudeAndOrientationPKfS0_iPfS1_iiii) ;  /* 0xffffffd002a47950 */ /* 0x001fea0003c3ffff */
.L_x_148:
        /* <DEDUP_REMOVED lines=9> */
.L_x_154:


//--------------------- .nv.global.init           --------------------------
	.section	.nv.global.init,"aw",@progbits
.nv.global.init:
	.type		$str,@object
	.size		$str,(.L_0 - $str)
$str:
        /*0000*/ 	.byte	0x66, 0x69, 0x6e, 0x64, 0x4f, 0x75, 0x74, 0x4f, 0x66, 0x66, 0x73, 0x65, 0x74, 0x3a, 0x20, 0x49
        /*0010*/ 	.byte	0x6e, 0x76, 0x61, 0x6c, 0x69, 0x64, 0x20, 0x74, 0x68, 0x72, 0x65, 0x61, 0x64, 0x20, 0x69, 0x6e
        /*0020*/ 	.byte	0x64, 0x65, 0x78, 0x00
.L_0:


//--------------------- .nv.shared._Z16extractFeatures2PKfS0_iPf --------------------------
	.section	.nv.shared._Z16extractFeatures2PKfS0_iPf,"aw",@nobits
	.sectionflags	@""
	.align	4
.nv.shared._Z16extractFeatures2PKfS0_iPf:
	.zero		1168


//--------------------- .nv.shared.reserved.0     --------------------------
	.section	.nv.shared.reserved.0,"aw",@nobits
	.weak		__nv_reservedSMEM_offset_0_alias
	.size		__nv_reservedSMEM_offset_0_alias, 0, 64
	.other		__nv_reservedSMEM_offset_0_alias,@"STO_CUDA_RESERVED_SHARED STV_DEFAULT"
__nv_reservedSMEM_offset_0_alias:
	.zero		0
	.zero		64


//--------------------- .nv.shared._Z15extractFeaturesPKfS0_iPf --------------------------
	.section	.nv.shared._Z15extractFeaturesPKfS0_iPf,"aw",@nobits
	.sectionflags	@""
	.align	4
.nv.shared._Z15extractFeaturesPKfS0_iPf:
	.zero		1312


//--------------------- .nv.constant0._Z16extractFeatures2PKfS0_iPf --------------------------
	.section	.nv.constant0._Z16extractFeatures2PKfS0_iPf,"a",@progbits
	.sectionflags	@""
	.align	4
.nv.constant0._Z16extractFeatures2PKfS0_iPf:
	.zero		928


//--------------------- .nv.constant0._Z15extractFeaturesPKfS0_iPf --------------------------
	.section	.nv.constant0._Z15extractFeaturesPKfS0_iPf,"a",@progbits
	.sectionflags	@""
	.align	4
.nv.constant0._Z15extractFeaturesPKfS0_iPf:
	.zero		928


//--------------------- .nv.constant0._Z32calculateMagnitudeAndOrientationPKfS0_iPfS1_iiii --------------------------
	.section	.nv.constant0._Z32calculateMagnitudeAndOrientationPKfS0_iPfS1_iiii,"a",@progbits
	.sectionflags	@""
	.align	4
.nv.constant0._Z32calculateMagnitudeAndOrientationPKfS0_iPfS1_iiii:
	.zero		952


//--------------------- SYMBOLS --------------------------

	.type		.nv.reservedSmem.offset0,@object
	.size		.nv.reservedSmem.offset0,0x4
	.type		.nv.reservedSmem.cap,@object
	.size		.nv.reservedSmem.cap,0x4
	.type		vprintf,@function
